//
// Generated by NVIDIA NVVM Compiler
//
// Compiler Build ID: CL-36424714
// Cuda compilation tools, release 13.0, V13.0.88
// Based on NVVM 20.0.0
//

.version 9.0
.target sm_100
.address_size 64

	// .globl	_Z11cuda_CovVarPKhS0_ffyPdS1_
// _ZZ11cuda_CovVarPKhS0_ffyPdS1_E13sharedCovData has been demoted
// _ZZ11cuda_CovVarPKhS0_ffyPdS1_E13sharedVarData has been demoted
// _ZZ9cuda_meanPKhPdyE13sharedSumData has been demoted
// _ZZ8cuda_varPKhdyPdE13sharedSumData has been demoted

.visible .entry _Z11cuda_CovVarPKhS0_ffyPdS1_(
	.param .u64 .ptr .align 1 _Z11cuda_CovVarPKhS0_ffyPdS1__param_0,
	.param .u64 .ptr .align 1 _Z11cuda_CovVarPKhS0_ffyPdS1__param_1,
	.param .f32 _Z11cuda_CovVarPKhS0_ffyPdS1__param_2,
	.param .f32 _Z11cuda_CovVarPKhS0_ffyPdS1__param_3,
	.param .u64 _Z11cuda_CovVarPKhS0_ffyPdS1__param_4,
	.param .u64 .ptr .align 1 _Z11cuda_CovVarPKhS0_ffyPdS1__param_5,
	.param .u64 .ptr .align 1 _Z11cuda_CovVarPKhS0_ffyPdS1__param_6
)
{
	.reg .pred 	%p<7>;
	.reg .b16 	%rs<3>;
	.reg .b32 	%r<18>;
	.reg .b32 	%f<3>;
	.reg .b64 	%rd<22>;
	.reg .b64 	%fd<23>;
	// demoted variable
	.shared .align 8 .b8 _ZZ11cuda_CovVarPKhS0_ffyPdS1_E13sharedCovData[4096];
	// demoted variable
	.shared .align 8 .b8 _ZZ11cuda_CovVarPKhS0_ffyPdS1_E13sharedVarData[4096];
	ld.param.u64 	%rd7, [_Z11cuda_CovVarPKhS0_ffyPdS1__param_0];
	ld.param.u64 	%rd8, [_Z11cuda_CovVarPKhS0_ffyPdS1__param_1];
	ld.param.f32 	%f1, [_Z11cuda_CovVarPKhS0_ffyPdS1__param_2];
	ld.param.f32 	%f2, [_Z11cuda_CovVarPKhS0_ffyPdS1__param_3];
	ld.param.u64 	%rd9, [_Z11cuda_CovVarPKhS0_ffyPdS1__param_4];
	ld.param.u64 	%rd11, [_Z11cuda_CovVarPKhS0_ffyPdS1__param_6];
	mov.u32 	%r1, %ctaid.x;
	mov.u32 	%r17, %ntid.x;
	mov.u32 	%r3, %tid.x;
	mad.lo.s32 	%r8, %r1, %r17, %r3;
	shl.b32 	%r9, %r3, 3;
	mov.u32 	%r10, _ZZ11cuda_CovVarPKhS0_ffyPdS1_E13sharedCovData;
	add.s32 	%r4, %r10, %r9;
	mov.b64 	%rd12, 0;
	st.shared.u64 	[%r4], %rd12;
	mov.u32 	%r11, _ZZ11cuda_CovVarPKhS0_ffyPdS1_E13sharedVarData;
	add.s32 	%r5, %r11, %r9;
	st.shared.u64 	[%r5], %rd12;
	bar.sync 	0;
	cvt.s64.s32 	%rd21, %r8;
	setp.le.u64 	%p1, %rd9, %rd21;
	@%p1 bra 	$L__BB0_4;
	cvt.f64.f32 	%fd1, %f1;
	cvt.f64.f32 	%fd2, %f2;
	mov.u32 	%r12, %nctaid.x;
	mul.lo.s32 	%r13, %r12, %r17;
	cvt.u64.u32 	%rd2, %r13;
	ld.shared.f64 	%fd22, [%r4];
	ld.shared.f64 	%fd21, [%r5];
	cvta.to.global.u64 	%rd3, %rd7;
	cvta.to.global.u64 	%rd4, %rd8;
$L__BB0_2:
	add.s64 	%rd13, %rd3, %rd21;
	ld.global.u8 	%rs1, [%rd13];
	cvt.rn.f64.u16 	%fd9, %rs1;
	sub.f64 	%fd10, %fd9, %fd1;
	add.s64 	%rd14, %rd4, %rd21;
	ld.global.u8 	%rs2, [%rd14];
	cvt.rn.f64.u16 	%fd11, %rs2;
	sub.f64 	%fd12, %fd11, %fd2;
	fma.rn.f64 	%fd22, %fd10, %fd12, %fd22;
	fma.rn.f64 	%fd21, %fd12, %fd12, %fd21;
	add.s64 	%rd21, %rd21, %rd2;
	setp.lt.u64 	%p2, %rd21, %rd9;
	@%p2 bra 	$L__BB0_2;
	st.shared.f64 	[%r4], %fd22;
	st.shared.f64 	[%r5], %fd21;
$L__BB0_4:
	bar.sync 	0;
	setp.lt.u32 	%p3, %r17, 2;
	@%p3 bra 	$L__BB0_8;
$L__BB0_5:
	shr.u32 	%r7, %r17, 1;
	setp.ge.u32 	%p4, %r3, %r7;
	@%p4 bra 	$L__BB0_7;
	shl.b32 	%r14, %r7, 3;
	add.s32 	%r15, %r4, %r14;
	ld.shared.f64 	%fd13, [%r15];
	ld.shared.f64 	%fd14, [%r4];
	add.f64 	%fd15, %fd13, %fd14;
	st.shared.f64 	[%r4], %fd15;
	add.s32 	%r16, %r5, %r14;
	ld.shared.f64 	%fd16, [%r16];
	ld.shared.f64 	%fd17, [%r5];
	add.f64 	%fd18, %fd16, %fd17;
	st.shared.f64 	[%r5], %fd18;
$L__BB0_7:
	bar.sync 	0;
	setp.gt.u32 	%p5, %r17, 3;
	mov.u32 	%r17, %r7;
	@%p5 bra 	$L__BB0_5;
$L__BB0_8:
	setp.ne.s32 	%p6, %r3, 0;
	@%p6 bra 	$L__BB0_10;
	ld.param.u64 	%rd20, [_Z11cuda_CovVarPKhS0_ffyPdS1__param_5];
	ld.shared.f64 	%fd19, [_ZZ11cuda_CovVarPKhS0_ffyPdS1_E13sharedCovData];
	cvta.to.global.u64 	%rd15, %rd20;
	mul.wide.u32 	%rd16, %r1, 8;
	add.s64 	%rd17, %rd15, %rd16;
	st.global.f64 	[%rd17], %fd19;
	ld.shared.f64 	%fd20, [_ZZ11cuda_CovVarPKhS0_ffyPdS1_E13sharedVarData];
	cvta.to.global.u64 	%rd18, %rd11;
	add.s64 	%rd19, %rd18, %rd16;
	st.global.f64 	[%rd19], %fd20;
$L__BB0_10:
	ret;

}
	// .globl	_Z9cuda_meanPKhPdy
.visible .entry _Z9cuda_meanPKhPdy(
	.param .u64 .ptr .align 1 _Z9cuda_meanPKhPdy_param_0,
	.param .u64 .ptr .align 1 _Z9cuda_meanPKhPdy_param_1,
	.param .u64 _Z9cuda_meanPKhPdy_param_2
)
{
	.reg .pred 	%p<7>;
	.reg .b16 	%rs<2>;
	.reg .b32 	%r<16>;
	.reg .b32 	%f<10>;
	.reg .b64 	%rd<14>;
	.reg .b64 	%fd<2>;
	// demoted variable
	.shared .align 4 .b8 _ZZ9cuda_meanPKhPdyE13sharedSumData[2048];
	ld.param.u64 	%rd6, [_Z9cuda_meanPKhPdy_param_0];
	ld.param.u64 	%rd7, [_Z9cuda_meanPKhPdy_param_1];
	ld.param.u64 	%rd8, [_Z9cuda_meanPKhPdy_param_2];
	mov.u32 	%r1, %ctaid.x;
	mov.u32 	%r15, %ntid.x;
	mov.u32 	%r3, %tid.x;
	mad.lo.s32 	%r7, %r1, %r15, %r3;
	shl.b32 	%r8, %r3, 2;
	mov.u32 	%r9, _ZZ9cuda_meanPKhPdyE13sharedSumData;
	add.s32 	%r4, %r9, %r8;
	mov.b32 	%r10, 0;
	st.shared.u32 	[%r4], %r10;
	cvt.s64.s32 	%rd13, %r7;
	setp.le.u64 	%p1, %rd8, %rd13;
	@%p1 bra 	$L__BB1_4;
	mov.u32 	%r11, %nctaid.x;
	mul.lo.s32 	%r12, %r11, %r15;
	cvt.u64.u32 	%rd2, %r12;
	cvta.to.global.u64 	%rd3, %rd6;
	mov.f32 	%f9, 0f00000000;
$L__BB1_2:
	add.s64 	%rd9, %rd3, %rd13;
	ld.global.u8 	%rs1, [%rd9];
	cvt.rn.f32.u16 	%f4, %rs1;
	add.f32 	%f9, %f9, %f4;
	add.s64 	%rd13, %rd13, %rd2;
	setp.lt.u64 	%p2, %rd13, %rd8;
	@%p2 bra 	$L__BB1_2;
	st.shared.f32 	[%r4], %f9;
$L__BB1_4:
	bar.sync 	0;
	setp.lt.u32 	%p3, %r15, 2;
	@%p3 bra 	$L__BB1_8;
$L__BB1_5:
	shr.u32 	%r6, %r15, 1;
	setp.ge.u32 	%p4, %r3, %r6;
	@%p4 bra 	$L__BB1_7;
	shl.b32 	%r13, %r6, 2;
	add.s32 	%r14, %r4, %r13;
	ld.shared.f32 	%f5, [%r14];
	ld.shared.f32 	%f6, [%r4];
	add.f32 	%f7, %f5, %f6;
	st.shared.f32 	[%r4], %f7;
$L__BB1_7:
	bar.sync 	0;
	setp.gt.u32 	%p5, %r15, 3;
	mov.u32 	%r15, %r6;
	@%p5 bra 	$L__BB1_5;
$L__BB1_8:
	setp.ne.s32 	%p6, %r3, 0;
	@%p6 bra 	$L__BB1_10;
	ld.shared.f32 	%f8, [_ZZ9cuda_meanPKhPdyE13sharedSumData];
	cvt.f64.f32 	%fd1, %f8;
	cvta.to.global.u64 	%rd10, %rd7;
	mul.wide.u32 	%rd11, %r1, 8;
	add.s64 	%rd12, %rd10, %rd11;
	st.global.f64 	[%rd12], %fd1;
$L__BB1_10:
	ret;

}
	// .globl	_Z8cuda_varPKhdyPd
.visible .entry _Z8cuda_varPKhdyPd(
	.param .u64 .ptr .align 1 _Z8cuda_varPKhdyPd_param_0,
	.param .f64 _Z8cuda_varPKhdyPd_param_1,
	.param .u64 _Z8cuda_varPKhdyPd_param_2,
	.param .u64 .ptr .align 1 _Z8cuda_varPKhdyPd_param_3
)
{
	.reg .pred 	%p<7>;
	.reg .b16 	%rs<2>;
	.reg .b32 	%r<16>;
	.reg .b32 	%f<9>;
	.reg .b64 	%rd<14>;
	.reg .b64 	%fd<7>;
	// demoted variable
	.shared .align 4 .b8 _ZZ8cuda_varPKhdyPdE13sharedSumData[2048];
	ld.param.u64 	%rd6, [_Z8cuda_varPKhdyPd_param_0];
	ld.param.f64 	%fd1, [_Z8cuda_varPKhdyPd_param_1];
	ld.param.u64 	%rd7, [_Z8cuda_varPKhdyPd_param_2];
	ld.param.u64 	%rd8, [_Z8cuda_varPKhdyPd_param_3];
	mov.u32 	%r1, %ctaid.x;
	mov.u32 	%r15, %ntid.x;
	mov.u32 	%r3, %tid.x;
	mad.lo.s32 	%r7, %r1, %r15, %r3;
	shl.b32 	%r8, %r3, 2;
	mov.u32 	%r9, _ZZ8cuda_varPKhdyPdE13sharedSumData;
	add.s32 	%r4, %r9, %r8;
	mov.b32 	%r10, 0;
	st.shared.u32 	[%r4], %r10;
	cvt.s64.s32 	%rd13, %r7;
	setp.le.u64 	%p1, %rd7, %rd13;
	@%p1 bra 	$L__BB2_4;
	mov.u32 	%r11, %nctaid.x;
	mul.lo.s32 	%r12, %r11, %r15;
	cvt.u64.u32 	%rd2, %r12;
	cvta.to.global.u64 	%rd3, %rd6;
	mov.f32 	%f8, 0f00000000;
$L__BB2_2:
	add.s64 	%rd9, %rd3, %rd13;
	ld.global.u8 	%rs1, [%rd9];
	cvt.rn.f64.u16 	%fd2, %rs1;
	sub.f64 	%fd3, %fd2, %fd1;
	cvt.f64.f32 	%fd4, %f8;
	fma.rn.f64 	%fd5, %fd3, %fd3, %fd4;
	cvt.rn.f32.f64 	%f8, %fd5;
	add.s64 	%rd13, %rd13, %rd2;
	setp.lt.u64 	%p2, %rd13, %rd7;
	@%p2 bra 	$L__BB2_2;
	st.shared.f32 	[%r4], %f8;
$L__BB2_4:
	bar.sync 	0;
	setp.lt.u32 	%p3, %r15, 2;
	@%p3 bra 	$L__BB2_8;
$L__BB2_5:
	shr.u32 	%r6, %r15, 1;
	setp.ge.u32 	%p4, %r3, %r6;
	@%p4 bra 	$L__BB2_7;
	shl.b32 	%r13, %r6, 2;
	add.s32 	%r14, %r4, %r13;
	ld.shared.f32 	%f4, [%r14];
	ld.shared.f32 	%f5, [%r4];
	add.f32 	%f6, %f4, %f5;
	st.shared.f32 	[%r4], %f6;
$L__BB2_7:
	bar.sync 	0;
	setp.gt.u32 	%p5, %r15, 3;
	mov.u32 	%r15, %r6;
	@%p5 bra 	$L__BB2_5;
$L__BB2_8:
	setp.ne.s32 	%p6, %r3, 0;
	@%p6 bra 	$L__BB2_10;
	ld.shared.f32 	%f7, [_ZZ8cuda_varPKhdyPdE13sharedSumData];
	cvt.f64.f32 	%fd6, %f7;
	cvta.to.global.u64 	%rd10, %rd8;
	mul.wide.u32 	%rd11, %r1, 8;
	add.s64 	%rd12, %rd10, %rd11;
	st.global.f64 	[%rd12], %fd6;
$L__BB2_10:
	ret;

}
	// .globl	_Z16cuda_GramSchmidtPfyPKhf
.visible .entry _Z16cuda_GramSchmidtPfyPKhf(
	.param .u64 .ptr .align 1 _Z16cuda_GramSchmidtPfyPKhf_param_0,
	.param .u64 _Z16cuda_GramSchmidtPfyPKhf_param_1,
	.param .u64 .ptr .align 1 _Z16cuda_GramSchmidtPfyPKhf_param_2,
	.param .f32 _Z16cuda_GramSchmidtPfyPKhf_param_3
)
{
	.reg .pred 	%p<3>;
	.reg .b16 	%rs<2>;
	.reg .b32 	%r<10>;
	.reg .b32 	%f<6>;
	.reg .b64 	%rd<13>;

	ld.param.u64 	%rd6, [_Z16cuda_GramSchmidtPfyPKhf_param_0];
	ld.param.u64 	%rd7, [_Z16cuda_GramSchmidtPfyPKhf_param_1];
	ld.param.u64 	%rd8, [_Z16cuda_GramSchmidtPfyPKhf_param_2];
	ld.param.f32 	%f1, [_Z16cuda_GramSchmidtPfyPKhf_param_3];
	mov.u32 	%r6, %ctaid.x;
	mov.u32 	%r1, %ntid.x;
	mov.u32 	%r7, %tid.x;
	mad.lo.s32 	%r9, %r6, %r1, %r7;
	cvt.s64.s32 	%rd12, %r9;
	setp.le.u64 	%p1, %rd7, %rd12;
	@%p1 bra 	$L__BB3_3;
	mov.u32 	%r8, %nctaid.x;
	mul.lo.s32 	%r3, %r8, %r1;
	cvta.to.global.u64 	%rd2, %rd6;
	cvta.to.global.u64 	%rd3, %rd8;
$L__BB3_2:
	shl.b64 	%rd9, %rd12, 2;
	add.s64 	%rd10, %rd2, %rd9;
	ld.global.f32 	%f2, [%rd10];
	add.s64 	%rd11, %rd3, %rd12;
	ld.global.u8 	%rs1, [%rd11];
	cvt.rn.f32.u16 	%f3, %rs1;
	mul.f32 	%f4, %f1, %f3;
	sub.f32 	%f5, %f2, %f4;
	st.global.f32 	[%rd10], %f5;
	add.s32 	%r9, %r9, %r3;
	cvt.s64.s32 	%rd12, %r9;
	setp.gt.u64 	%p2, %rd7, %rd12;
	@%p2 bra 	$L__BB3_2;
$L__BB3_3:
	ret;

}
	// .globl	_Z22cuda_get_closest_pointPhiiyPKhiif
.visible .entry _Z22cuda_get_closest_pointPhiiyPKhiif(
	.param .u64 .ptr .align 1 _Z22cuda_get_closest_pointPhiiyPKhiif_param_0,
	.param .u32 _Z22cuda_get_closest_pointPhiiyPKhiif_param_1,
	.param .u32 _Z22cuda_get_closest_pointPhiiyPKhiif_param_2,
	.param .u64 _Z22cuda_get_closest_pointPhiiyPKhiif_param_3,
	.param .u64 .ptr .align 1 _Z22cuda_get_closest_pointPhiiyPKhiif_param_4,
	.param .u32 _Z22cuda_get_closest_pointPhiiyPKhiif_param_5,
	.param .u32 _Z22cuda_get_closest_pointPhiiyPKhiif_param_6,
	.param .f32 _Z22cuda_get_closest_pointPhiiyPKhiif_param_7
)
{
	.reg .pred 	%p<3>;
	.reg .b16 	%rs<3>;
	.reg .b32 	%r<21>;
	.reg .b32 	%f<19>;
	.reg .b64 	%rd<13>;

	ld.param.u64 	%rd6, [_Z22cuda_get_closest_pointPhiiyPKhiif_param_0];
	ld.param.u32 	%r6, [_Z22cuda_get_closest_pointPhiiyPKhiif_param_1];
	ld.param.u32 	%r7, [_Z22cuda_get_closest_pointPhiiyPKhiif_param_2];
	ld.param.u64 	%rd7, [_Z22cuda_get_closest_pointPhiiyPKhiif_param_3];
	ld.param.u64 	%rd8, [_Z22cuda_get_closest_pointPhiiyPKhiif_param_4];
	ld.param.u32 	%r8, [_Z22cuda_get_closest_pointPhiiyPKhiif_param_5];
	ld.param.u32 	%r9, [_Z22cuda_get_closest_pointPhiiyPKhiif_param_6];
	ld.param.f32 	%f5, [_Z22cuda_get_closest_pointPhiiyPKhiif_param_7];
	mov.u32 	%r10, %ctaid.x;
	mov.u32 	%r1, %ntid.x;
	mov.u32 	%r11, %tid.x;
	mad.lo.s32 	%r20, %r10, %r1, %r11;
	cvt.s64.s32 	%rd12, %r20;
	setp.le.u64 	%p1, %rd7, %rd12;
	@%p1 bra 	$L__BB4_3;
	cvt.rn.f32.s32 	%f6, %r6;
	add.f32 	%f1, %f6, 0fBF800000;
	cvt.rn.f32.s32 	%f7, %r8;
	add.f32 	%f2, %f7, 0fBF800000;
	cvt.rn.f32.s32 	%f8, %r7;
	add.f32 	%f3, %f8, 0fBF800000;
	cvt.rn.f32.s32 	%f9, %r9;
	add.f32 	%f4, %f9, 0fBF800000;
	mov.u32 	%r12, %nctaid.x;
	mul.lo.s32 	%r3, %r12, %r1;
	cvta.to.global.u64 	%rd2, %rd8;
	cvta.to.global.u64 	%rd3, %rd6;
$L__BB4_2:
	div.s32 	%r13, %r20, %r7;
	mul.lo.s32 	%r14, %r13, %r7;
	sub.s32 	%r15, %r20, %r14;
	cvt.rn.f32.s32 	%f10, %r15;
	div.rn.f32 	%f11, %f10, %f1;
	mul.f32 	%f12, %f2, %f11;
	cvt.rzi.s32.f32 	%r16, %f12;
	cvt.rn.f32.s32 	%f13, %r13;
	div.rn.f32 	%f14, %f13, %f3;
	mul.f32 	%f15, %f4, %f14;
	cvt.rzi.s32.f32 	%r17, %f15;
	mad.lo.s32 	%r18, %r17, %r9, %r16;
	cvt.s64.s32 	%rd9, %r18;
	add.s64 	%rd10, %rd2, %rd9;
	ld.global.u8 	%rs1, [%rd10];
	cvt.rn.f32.u16 	%f16, %rs1;
	add.s64 	%rd11, %rd3, %rd12;
	ld.global.u8 	%rs2, [%rd11];
	cvt.rn.f32.u16 	%f17, %rs2;
	fma.rn.f32 	%f18, %f5, %f16, %f17;
	cvt.rzi.u32.f32 	%r19, %f18;
	st.global.u8 	[%rd11], %r19;
	add.s32 	%r20, %r20, %r3;
	cvt.s64.s32 	%rd12, %r20;
	setp.gt.u64 	%p2, %rd7, %rd12;
	@%p2 bra 	$L__BB4_2;
$L__BB4_3:
	ret;

}


// ===== COMPILED SASS (sm_100) =====

	.target	sm_100

	.elftype	@"ET_EXEC"


//--------------------- .note.nv.tkinfo           --------------------------
	.section	.note.nv.tkinfo,"",@"SHT_NOTE"
	.sectionflags	@"SHF_NOTE_NV_TKINFO"
	.tkinfo
        /*0018*/ 	.word	0x00000002
        /*0030*/ 	.string	""
        /*0030*/ 	.string	"ptxas"
        /*0030*/ 	.string	"Cuda compilation tools, release 13.0, V13.0.88"
        /*0030*/ 	.string	"Build cuda_13.0.r13.0/compiler.36424714_0"
        /*0030*/ 	.string	"-arch sm_100 -m 64 "



//--------------------- .note.nv.cuinfo           --------------------------
	.section	.note.nv.cuinfo,"",@"SHT_NOTE"
	.sectionflags	@"SHF_NOTE_NV_CUINFO"
        /*0018*/ 	.short	0x0002
        /*001a*/ 	.short	0x0064
        /*001c*/ 	.short	0x0082
	.zero		2


//--------------------- .nv.info                  --------------------------
	.section	.nv.info,"",@"SHT_CUDA_INFO"
	.align	4


	//----- nvinfo : EIATTR_REGCOUNT
	.align		4
        /*0000*/ 	.byte	0x04, 0x2f
        /*0002*/ 	.short	(.L_1 - .L_0)
	.align		4
.L_0:
        /*0004*/ 	.word	index@(_Z11cuda_CovVarPKhS0_ffyPdS1_)
        /*0008*/ 	.word	0x0000001c


	//----- nvinfo : EIATTR_FRAME_SIZE
	.align		4
.L_1:
        /*000c*/ 	.byte	0x04, 0x11
        /*000e*/ 	.short	(.L_3 - .L_2)
	.align		4
.L_2:
        /*0010*/ 	.word	index@(_Z11cuda_CovVarPKhS0_ffyPdS1_)
        /*0014*/ 	.word	0x00000000


	//----- nvinfo : EIATTR_REGCOUNT
	.align		4
.L_3:
        /*0018*/ 	.byte	0x04, 0x2f
        /*001a*/ 	.short	(.L_5 - .L_4)
	.align		4
.L_4:
        /*001c*/ 	.word	index@(_Z9cuda_meanPKhPdy)
        /*0020*/ 	.word	0x0000000e


	//----- nvinfo : EIATTR_FRAME_SIZE
	.align		4
.L_5:
        /*0024*/ 	.byte	0x04, 0x11
        /*0026*/ 	.short	(.L_7 - .L_6)
	.align		4
.L_6:
        /*0028*/ 	.word	index@(_Z9cuda_meanPKhPdy)
        /*002c*/ 	.word	0x00000000


	//----- nvinfo : EIATTR_REGCOUNT
	.align		4
.L_7:
        /*0030*/ 	.byte	0x04, 0x2f
        /*0032*/ 	.short	(.L_9 - .L_8)
	.align		4
.L_8:
        /*0034*/ 	.word	index@(_Z8cuda_varPKhdyPd)
        /*0038*/ 	.word	0x00000012


	//----- nvinfo : EIATTR_FRAME_SIZE
	.align		4
.L_9:
        /*003c*/ 	.byte	0x04, 0x11
        /*003e*/ 	.short	(.L_11 - .L_10)
	.align		4
.L_10:
        /*0040*/ 	.word	index@(_Z8cuda_varPKhdyPd)
        /*0044*/ 	.word	0x00000000


	//----- nvinfo : EIATTR_REGCOUNT
	.align		4
.L_11:
        /*0048*/ 	.byte	0x04, 0x2f
        /*004a*/ 	.short	(.L_13 - .L_12)
	.align		4
.L_12:
        /*004c*/ 	.word	index@(_Z16cuda_GramSchmidtPfyPKhf)
        /*0050*/ 	.word	0x0000000e


	//----- nvinfo : EIATTR_FRAME_SIZE
	.align		4
.L_13:
        /*0054*/ 	.byte	0x04, 0x11
        /*0056*/ 	.short	(.L_15 - .L_14)
	.align		4
.L_14:
        /*0058*/ 	.word	index@(_Z16cuda_GramSchmidtPfyPKhf)
        /*005c*/ 	.word	0x00000000


	//----- nvinfo : EIATTR_REGCOUNT
	.align		4
.L_15:
        /*0060*/ 	.byte	0x04, 0x2f
        /*0062*/ 	.short	(.L_17 - .L_16)
	.align		4
.L_16:
        /*0064*/ 	.word	index@(_Z22cuda_get_closest_pointPhiiyPKhiif)
        /*0068*/ 	.word	0x00000018


	//----- nvinfo : EIATTR_FRAME_SIZE
	.align		4
.L_17:
        /*006c*/ 	.byte	0x04, 0x11
        /*006e*/ 	.short	(.L_19 - .L_18)
	.align		4
.L_18:
        /*0070*/ 	.word	index@($__internal_0_$__cuda_sm3x_div_rn_noftz_f32_slowpath)
        /*0074*/ 	.word	0x00000000


	//----- nvinfo : EIATTR_FRAME_SIZE
	.align		4
.L_19:
        /*0078*/ 	.byte	0x04, 0x11
        /*007a*/ 	.short	(.L_21 - .L_20)
	.align		4
.L_20:
        /*007c*/ 	.word	index@(_Z22cuda_get_closest_pointPhiiyPKhiif)
        /*0080*/ 	.word	0x00000000


	//----- nvinfo : EIATTR_MIN_STACK_SIZE
	.align		4
.L_21:
        /*0084*/ 	.byte	0x04, 0x12
        /*0086*/ 	.short	(.L_23 - .L_22)
	.align		4
.L_22:
        /*0088*/ 	.word	index@(_Z22cuda_get_closest_pointPhiiyPKhiif)
        /*008c*/ 	.word	0x00000000


	//----- nvinfo : EIATTR_MIN_STACK_SIZE
	.align		4
.L_23:
        /*0090*/ 	.byte	0x04, 0x12
        /*0092*/ 	.short	(.L_25 - .L_24)
	.align		4
.L_24:
        /*0094*/ 	.word	index@(_Z16cuda_GramSchmidtPfyPKhf)
        /*0098*/ 	.word	0x00000000


	//----- nvinfo : EIATTR_MIN_STACK_SIZE
	.align		4
.L_25:
        /*009c*/ 	.byte	0x04, 0x12
        /*009e*/ 	.short	(.L_27 - .L_26)
	.align		4
.L_26:
        /*00a0*/ 	.word	index@(_Z8cuda_varPKhdyPd)
        /*00a4*/ 	.word	0x00000000


	//----- nvinfo : EIATTR_MIN_STACK_SIZE
	.align		4
.L_27:
        /*00a8*/ 	.byte	0x04, 0x12
        /*00aa*/ 	.short	(.L_29 - .L_28)
	.align		4
.L_28:
        /*00ac*/ 	.word	index@(_Z9cuda_meanPKhPdy)
        /*00b0*/ 	.word	0x00000000


	//----- nvinfo : EIATTR_MIN_STACK_SIZE
	.align		4
.L_29:
        /*00b4*/ 	.byte	0x04, 0x12
        /*00b6*/ 	.short	(.L_31 - .L_30)
	.align		4
.L_30:
        /*00b8*/ 	.word	index@(_Z11cuda_CovVarPKhS0_ffyPdS1_)
        /*00bc*/ 	.word	0x00000000
.L_31:


//--------------------- .nv.compat                --------------------------
	.section	.nv.compat,"",@"SHT_CUDA_COMPAT_INFO"
	.align	4
        /*0000*/ 	.byte	0x02, 0x09, 0x00, 0x00, 0x02, 0x02, 0x01, 0x00, 0x02, 0x05, 0x05, 0x00, 0x03, 0x07, 0x01, 0x01
        /*0010*/ 	.byte	0x02, 0x03, 0x00, 0x00, 0x02, 0x06, 0x01, 0x00, 0x04, 0x0b, 0x08, 0x00, 0x01, 0x00, 0x00, 0x00
        /*0020*/ 	.byte	0x00, 0x00, 0x00, 0x00


//--------------------- .nv.info._Z22cuda_get_closest_pointPhiiyPKhiif --------------------------
	.section	.nv.info._Z22cuda_get_closest_pointPhiiyPKhiif,"",@"SHT_CUDA_INFO"
	.sectionflags	@""
	.align	4


	//----- nvinfo : EIATTR_CUDA_API_VERSION
	.align		4
        /*0000*/ 	.byte	0x04, 0x37
        /*0002*/ 	.short	(.L_33 - .L_32)
.L_32:
        /*0004*/ 	.word	0x00000082


	//----- nvinfo : EIATTR_KPARAM_INFO
	.align		4
.L_33:
        /*0008*/ 	.byte	0x04, 0x17
        /*000a*/ 	.short	(.L_35 - .L_34)
.L_34:
        /*000c*/ 	.word	0x00000000
        /*0010*/ 	.short	0x0007
        /*0012*/ 	.short	0x0028
        /*0014*/ 	.byte	0x00, 0xf0, 0x11, 0x00


	//----- nvinfo : EIATTR_KPARAM_INFO
	.align		4
.L_35:
        /*0018*/ 	.byte	0x04, 0x17
        /*001a*/ 	.short	(.L_37 - .L_36)
.L_36:
        /*001c*/ 	.word	0x00000000
        /*0020*/ 	.short	0x0006
        /*0022*/ 	.short	0x0024
        /*0024*/ 	.byte	0x00, 0xf0, 0x11, 0x00


	//----- nvinfo : EIATTR_KPARAM_INFO
	.align		4
.L_37:
        /*0028*/ 	.byte	0x04, 0x17
        /*002a*/ 	.short	(.L_39 - .L_38)
.L_38:
        /*002c*/ 	.word	0x00000000
        /*0030*/ 	.short	0x0005
        /*0032*/ 	.short	0x0020
        /*0034*/ 	.byte	0x00, 0xf0, 0x11, 0x00


	//----- nvinfo : EIATTR_KPARAM_INFO
	.align		4
.L_39:
        /*0038*/ 	.byte	0x04, 0x17
        /*003a*/ 	.short	(.L_41 - .L_40)
.L_40:
        /*003c*/ 	.word	0x00000000
        /*0040*/ 	.short	0x0004
        /*0042*/ 	.short	0x0018
        /*0044*/ 	.byte	0x00, 0xf5, 0x21, 0x00


	//----- nvinfo : EIATTR_KPARAM_INFO
	.align		4
.L_41:
        /*0048*/ 	.byte	0x04, 0x17
        /*004a*/ 	.short	(.L_43 - .L_42)
.L_42:
        /*004c*/ 	.word	0x00000000
        /*0050*/ 	.short	0x0003
        /*0052*/ 	.short	0x0010
        /*0054*/ 	.byte	0x00, 0xf0, 0x21, 0x00


	//----- nvinfo : EIATTR_KPARAM_INFO
	.align		4
.L_43:
        /*0058*/ 	.byte	0x04, 0x17
        /*005a*/ 	.short	(.L_45 - .L_44)
.L_44:
        /*005c*/ 	.word	0x00000000
        /*0060*/ 	.short	0x0002
        /*0062*/ 	.short	0x000c
        /*0064*/ 	.byte	0x00, 0xf0, 0x11, 0x00


	//----- nvinfo : EIATTR_KPARAM_INFO
	.align		4
.L_45:
        /*0068*/ 	.byte	0x04, 0x17
        /*006a*/ 	.short	(.L_47 - .L_46)
.L_46:
        /*006c*/ 	.word	0x00000000
        /*0070*/ 	.short	0x0001
        /*0072*/ 	.short	0x0008
        /*0074*/ 	.byte	0x00, 0xf0, 0x11, 0x00


	//----- nvinfo : EIATTR_KPARAM_INFO
	.align		4
.L_47:
        /*0078*/ 	.byte	0x04, 0x17
        /*007a*/ 	.short	(.L_49 - .L_48)
.L_48:
        /*007c*/ 	.word	0x00000000
        /*0080*/ 	.short	0x0000
        /*0082*/ 	.short	0x0000
        /*0084*/ 	.byte	0x00, 0xf5, 0x21, 0x00


	//----- nvinfo : EIATTR_SPARSE_MMA_MASK
	.align		4
.L_49:
        /*0088*/ 	.byte	0x03, 0x50
        /*008a*/ 	.short	0x0000


	//----- nvinfo : EIATTR_MAXREG_COUNT
	.align		4
        /*008c*/ 	.byte	0x03, 0x1b
        /*008e*/ 	.short	0x00ff


	//----- nvinfo : EIATTR_MERCURY_ISA_VERSION
	.align		4
        /*0090*/ 	.byte	0x03, 0x5f
        /*0092*/ 	.short	0x0101


	//----- nvinfo : EIATTR_VRC_CTA_INIT_COUNT
	.align		4
        /*0094*/ 	.byte	0x02, 0x4a
	.zero		1
	.zero		1


	//----- nvinfo : EIATTR_EXIT_INSTR_OFFSETS
	.align		4
        /*0098*/ 	.byte	0x04, 0x1c
        /*009a*/ 	.short	(.L_51 - .L_50)


	//   ....[0]....
.L_50:
        /*009c*/ 	.word	0x00000090


	//   ....[1]....
        /*00a0*/ 	.word	0x000006a0


	//----- nvinfo : EIATTR_CRS_STACK_SIZE
	.align		4
.L_51:
        /*00a4*/ 	.byte	0x04, 0x1e
        /*00a6*/ 	.short	(.L_53 - .L_52)
.L_52:
        /*00a8*/ 	.word	0x00000000


	//----- nvinfo : EIATTR_CBANK_PARAM_SIZE
	.align		4
.L_53:
        /*00ac*/ 	.byte	0x03, 0x19
        /*00ae*/ 	.short	0x002c


	//----- nvinfo : EIATTR_PARAM_CBANK
	.align		4
        /*00b0*/ 	.byte	0x04, 0x0a
        /*00b2*/ 	.short	(.L_55 - .L_54)
	.align		4
.L_54:
        /*00b4*/ 	.word	index@(.nv.constant0._Z22cuda_get_closest_pointPhiiyPKhiif)
        /*00b8*/ 	.short	0x0380
        /*00ba*/ 	.short	0x002c


	//----- nvinfo : EIATTR_SW_WAR
	.align		4
.L_55:
        /*00bc*/ 	.byte	0x04, 0x36
        /*00be*/ 	.short	(.L_57 - .L_56)
.L_56:
        /*00c0*/ 	.word	0x00000008
.L_57:


//--------------------- .nv.info._Z16cuda_GramSchmidtPfyPKhf --------------------------
	.section	.nv.info._Z16cuda_GramSchmidtPfyPKhf,"",@"SHT_CUDA_INFO"
	.sectionflags	@""
	.align	4


	//----- nvinfo : EIATTR_CUDA_API_VERSION
	.align		4
        /*0000*/ 	.byte	0x04, 0x37
        /*0002*/ 	.short	(.L_59 - .L_58)
.L_58:
        /*0004*/ 	.word	0x00000082


	//----- nvinfo : EIATTR_KPARAM_INFO
	.align		4
.L_59:
        /*0008*/ 	.byte	0x04, 0x17
        /*000a*/ 	.short	(.L_61 - .L_60)
.L_60:
        /*000c*/ 	.word	0x00000000
        /*0010*/ 	.short	0x0003
        /*0012*/ 	.short	0x0018
        /*0014*/ 	.byte	0x00, 0xf0, 0x11, 0x00


	//----- nvinfo : EIATTR_KPARAM_INFO
	.align		4
.L_61:
        /*0018*/ 	.byte	0x04, 0x17
        /*001a*/ 	.short	(.L_63 - .L_62)
.L_62:
        /*001c*/ 	.word	0x00000000
        /*0020*/ 	.short	0x0002
        /*0022*/ 	.short	0x0010
        /*0024*/ 	.byte	0x00, 0xf5, 0x21, 0x00


	//----- nvinfo : EIATTR_KPARAM_INFO
	.align		4
.L_63:
        /*0028*/ 	.byte	0x04, 0x17
        /*002a*/ 	.short	(.L_65 - .L_64)
.L_64:
        /*002c*/ 	.word	0x00000000
        /*0030*/ 	.short	0x0001
        /*0032*/ 	.short	0x0008
        /*0034*/ 	.byte	0x00, 0xf0, 0x21, 0x00


	//----- nvinfo : EIATTR_KPARAM_INFO
	.align		4
.L_65:
        /*0038*/ 	.byte	0x04, 0x17
        /*003a*/ 	.short	(.L_67 - .L_66)
.L_66:
        /*003c*/ 	.word	0x00000000
        /*0040*/ 	.short	0x0000
        /*0042*/ 	.short	0x0000
        /*0044*/ 	.byte	0x00, 0xf5, 0x21, 0x00


	//----- nvinfo : EIATTR_SPARSE_MMA_MASK
	.align		4
.L_67:
        /*0048*/ 	.byte	0x03, 0x50
        /*004a*/ 	.short	0x0000


	//----- nvinfo : EIATTR_MAXREG_COUNT
	.align		4
        /*004c*/ 	.byte	0x03, 0x1b
        /*004e*/ 	.short	0x00ff


	//----- nvinfo : EIATTR_MERCURY_ISA_VERSION
	.align		4
        /*0050*/ 	.byte	0x03, 0x5f
        /*0052*/ 	.short	0x0101


	//----- nvinfo : EIATTR_VRC_CTA_INIT_COUNT
	.align		4
        /*0054*/ 	.byte	0x02, 0x4a
	.zero		1
	.zero		1


	//----- nvinfo : EIATTR_EXIT_INSTR_OFFSETS
	.align		4
        /*0058*/ 	.byte	0x04, 0x1c
        /*005a*/ 	.short	(.L_69 - .L_68)


	//   ....[0]....
.L_68:
        /*005c*/ 	.word	0x00000090


	//   ....[1]....
        /*0060*/ 	.word	0x00000210


	//----- nvinfo : EIATTR_CRS_STACK_SIZE
	.align		4
.L_69:
        /*0064*/ 	.byte	0x04, 0x1e
        /*0066*/ 	.short	(.L_71 - .L_70)
.L_70:
        /*0068*/ 	.word	0x00000000


	//----- nvinfo : EIATTR_CBANK_PARAM_SIZE
	.align		4
.L_71:
        /*006c*/ 	.byte	0x03, 0x19
        /*006e*/ 	.short	0x001c


	//----- nvinfo : EIATTR_PARAM_CBANK
	.align		4
        /*0070*/ 	.byte	0x04, 0x0a
        /*0072*/ 	.short	(.L_73 - .L_72)
	.align		4
.L_72:
        /*0074*/ 	.word	index@(.nv.constant0._Z16cuda_GramSchmidtPfyPKhf)
        /*0078*/ 	.short	0x0380
        /*007a*/ 	.short	0x001c


	//----- nvinfo : EIATTR_SW_WAR
	.align		4
.L_73:
        /*007c*/ 	.byte	0x04, 0x36
        /*007e*/ 	.short	(.L_75 - .L_74)
.L_74:
        /*0080*/ 	.word	0x00000008
.L_75:


//--------------------- .nv.info._Z8cuda_varPKhdyPd --------------------------
	.section	.nv.info._Z8cuda_varPKhdyPd,"",@"SHT_CUDA_INFO"
	.sectionflags	@""
	.align	4


	//----- nvinfo : EIATTR_CUDA_API_VERSION
	.align		4
        /*0000*/ 	.byte	0x04, 0x37
        /*0002*/ 	.short	(.L_77 - .L_76)
.L_76:
        /*0004*/ 	.word	0x00000082


	//----- nvinfo : EIATTR_KPARAM_INFO
	.align		4
.L_77:
        /*0008*/ 	.byte	0x04, 0x17
        /*000a*/ 	.short	(.L_79 - .L_78)
.L_78:
        /*000c*/ 	.word	0x00000000
        /*0010*/ 	.short	0x0003
        /*0012*/ 	.short	0x0018
        /*0014*/ 	.byte	0x00, 0xf5, 0x21, 0x00


	//----- nvinfo : EIATTR_KPARAM_INFO
	.align		4
.L_79:
        /*0018*/ 	.byte	0x04, 0x17
        /*001a*/ 	.short	(.L_81 - .L_80)
.L_80:
        /*001c*/ 	.word	0x00000000
        /*0020*/ 	.short	0x0002
        /*0022*/ 	.short	0x0010
        /*0024*/ 	.byte	0x00, 0xf0, 0x21, 0x00


	//----- nvinfo : EIATTR_KPARAM_INFO
	.align		4
.L_81:
        /*0028*/ 	.byte	0x04, 0x17
        /*002a*/ 	.short	(.L_83 - .L_82)
.L_82:
        /*002c*/ 	.word	0x00000000
        /*0030*/ 	.short	0x0001
        /*0032*/ 	.short	0x0008
        /*0034*/ 	.byte	0x00, 0xf0, 0x21, 0x00


	//----- nvinfo : EIATTR_KPARAM_INFO
	.align		4
.L_83:
        /*0038*/ 	.byte	0x04, 0x17
        /*003a*/ 	.short	(.L_85 - .L_84)
.L_84:
        /*003c*/ 	.word	0x00000000
        /*0040*/ 	.short	0x0000
        /*0042*/ 	.short	0x0000
        /*0044*/ 	.byte	0x00, 0xf5, 0x21, 0x00


	//----- nvinfo : EIATTR_SPARSE_MMA_MASK
	.align		4
.L_85:
        /*0048*/ 	.byte	0x03, 0x50
        /*004a*/ 	.short	0x0000


	//----- nvinfo : EIATTR_MAXREG_COUNT
	.align		4
        /*004c*/ 	.byte	0x03, 0x1b
        /*004e*/ 	.short	0x00ff


	//----- nvinfo : EIATTR_NUM_BARRIERS
	.align		4
        /*0050*/ 	.byte	0x02, 0x4c
        /*0052*/ 	.byte	0x01
	.zero		1


	//----- nvinfo : EIATTR_MERCURY_ISA_VERSION
	.align		4
        /*0054*/ 	.byte	0x03, 0x5f
        /*0056*/ 	.short	0x0101


	//----- nvinfo : EIATTR_VRC_CTA_INIT_COUNT
	.align		4
        /*0058*/ 	.byte	0x02, 0x4a
	.zero		1
	.zero		1


	//----- nvinfo : EIATTR_EXIT_INSTR_OFFSETS
	.align		4
        /*005c*/ 	.byte	0x04, 0x1c
        /*005e*/ 	.short	(.L_87 - .L_86)


	//   ....[0]....
.L_86:
        /*0060*/ 	.word	0x00000390


	//   ....[1]....
        /*0064*/ 	.word	0x00000420


	//----- nvinfo : EIATTR_CRS_STACK_SIZE
	.align		4
.L_87:
        /*0068*/ 	.byte	0x04, 0x1e
        /*006a*/ 	.short	(.L_89 - .L_88)
.L_88:
        /*006c*/ 	.word	0x00000000


	//----- nvinfo : EIATTR_CBANK_PARAM_SIZE
	.align		4
.L_89:
        /*0070*/ 	.byte	0x03, 0x19
        /*0072*/ 	.short	0x0020


	//----- nvinfo : EIATTR_PARAM_CBANK
	.align		4
        /*0074*/ 	.byte	0x04, 0x0a
        /*0076*/ 	.short	(.L_91 - .L_90)
	.align		4
.L_90:
        /*0078*/ 	.word	index@(.nv.constant0._Z8cuda_varPKhdyPd)
        /*007c*/ 	.short	0x0380
        /*007e*/ 	.short	0x0020


	//----- nvinfo : EIATTR_SW_WAR
	.align		4
.L_91:
        /*0080*/ 	.byte	0x04, 0x36
        /*0082*/ 	.short	(.L_93 - .L_92)
.L_92:
        /*0084*/ 	.word	0x00000008
.L_93:


//--------------------- .nv.info._Z9cuda_meanPKhPdy --------------------------
	.section	.nv.info._Z9cuda_meanPKhPdy,"",@"SHT_CUDA_INFO"
	.sectionflags	@""
	.align	4


	//----- nvinfo : EIATTR_CUDA_API_VERSION
	.align		4
        /*0000*/ 	.byte	0x04, 0x37
        /*0002*/ 	.short	(.L_95 - .L_94)
.L_94:
        /*0004*/ 	.word	0x00000082


	//----- nvinfo : EIATTR_KPARAM_INFO
	.align		4
.L_95:
        /*0008*/ 	.byte	0x04, 0x17
        /*000a*/ 	.short	(.L_97 - .L_96)
.L_96:
        /*000c*/ 	.word	0x00000000
        /*0010*/ 	.short	0x0002
        /*0012*/ 	.short	0x0010
        /*0014*/ 	.byte	0x00, 0xf0, 0x21, 0x00


	//----- nvinfo : EIATTR_KPARAM_INFO
	.align		4
.L_97:
        /*0018*/ 	.byte	0x04, 0x17
        /*001a*/ 	.short	(.L_99 - .L_98)
.L_98:
        /*001c*/ 	.word	0x00000000
        /*0020*/ 	.short	0x0001
        /*0022*/ 	.short	0x0008
        /*0024*/ 	.byte	0x00, 0xf5, 0x21, 0x00


	//----- nvinfo : EIATTR_KPARAM_INFO
	.align		4
.L_99:
        /*0028*/ 	.byte	0x04, 0x17
        /*002a*/ 	.short	(.L_101 - .L_100)
.L_100:
        /*002c*/ 	.word	0x00000000
        /*0030*/ 	.short	0x0000
        /*0032*/ 	.short	0x0000
        /*0034*/ 	.byte	0x00, 0xf5, 0x21, 0x00


	//----- nvinfo : EIATTR_SPARSE_MMA_MASK
	.align		4
.L_101:
        /*0038*/ 	.byte	0x03, 0x50
        /*003a*/ 	.short	0x0000


	//----- nvinfo : EIATTR_MAXREG_COUNT
	.align		4
        /*003c*/ 	.byte	0x03, 0x1b
        /*003e*/ 	.short	0x00ff


	//----- nvinfo : EIATTR_NUM_BARRIERS
	.align		4
        /*0040*/ 	.byte	0x02, 0x4c
        /*0042*/ 	.byte	0x01
	.zero		1


	//----- nvinfo : EIATTR_MERCURY_ISA_VERSION
	.align		4
        /*0044*/ 	.byte	0x03, 0x5f
        /*0046*/ 	.short	0x0101


	//----- nvinfo : EIATTR_VRC_CTA_INIT_COUNT
	.align		4
        /*0048*/ 	.byte	0x02, 0x4a
	.zero		1
	.zero		1


	//----- nvinfo : EIATTR_EXIT_INSTR_OFFSETS
	.align		4
        /*004c*/ 	.byte	0x04, 0x1c
        /*004e*/ 	.short	(.L_103 - .L_102)


	//   ....[0]....
.L_102:
        /*0050*/ 	.word	0x00000350


	//   ....[1]....
        /*0054*/ 	.word	0x000003e0


	//----- nvinfo : EIATTR_CRS_STACK_SIZE
	.align		4
.L_103:
        /*0058*/ 	.byte	0x04, 0x1e
        /*005a*/ 	.short	(.L_105 - .L_104)
.L_104:
        /*005c*/ 	.word	0x00000000


	//----- nvinfo : EIATTR_CBANK_PARAM_SIZE
	.align		4
.L_105:
        /*0060*/ 	.byte	0x03, 0x19
        /*0062*/ 	.short	0x0018


	//----- nvinfo : EIATTR_PARAM_CBANK
	.align		4
        /*0064*/ 	.byte	0x04, 0x0a
        /*0066*/ 	.short	(.L_107 - .L_106)
	.align		4
.L_106:
        /*0068*/ 	.word	index@(.nv.constant0._Z9cuda_meanPKhPdy)
        /*006c*/ 	.short	0x0380
        /*006e*/ 	.short	0x0018


	//----- nvinfo : EIATTR_SW_WAR
	.align		4
.L_107:
        /*0070*/ 	.byte	0x04, 0x36
        /*0072*/ 	.short	(.L_109 - .L_108)
.L_108:
        /*0074*/ 	.word	0x00000008
.L_109:


//--------------------- .nv.info._Z11cuda_CovVarPKhS0_ffyPdS1_ --------------------------
	.section	.nv.info._Z11cuda_CovVarPKhS0_ffyPdS1_,"",@"SHT_CUDA_INFO"
	.sectionflags	@""
	.align	4


	//----- nvinfo : EIATTR_CUDA_API_VERSION
	.align		4
        /*0000*/ 	.byte	0x04, 0x37
        /*0002*/ 	.short	(.L_111 - .L_110)
.L_110:
        /*0004*/ 	.word	0x00000082


	//----- nvinfo : EIATTR_KPARAM_INFO
	.align		4
.L_111:
        /*0008*/ 	.byte	0x04, 0x17
        /*000a*/ 	.short	(.L_113 - .L_112)
.L_112:
        /*000c*/ 	.word	0x00000000
        /*0010*/ 	.short	0x0006
        /*0012*/ 	.short	0x0028
        /*0014*/ 	.byte	0x00, 0xf5, 0x21, 0x00


	//----- nvinfo : EIATTR_KPARAM_INFO
	.align		4
.L_113:
        /*0018*/ 	.byte	0x04, 0x17
        /*001a*/ 	.short	(.L_115 - .L_114)
.L_114:
        /*001c*/ 	.word	0x00000000
        /*0020*/ 	.short	0x0005
        /*0022*/ 	.short	0x0020
        /*0024*/ 	.byte	0x00, 0xf5, 0x21, 0x00


	//----- nvinfo : EIATTR_KPARAM_INFO
	.align		4
.L_115:
        /*0028*/ 	.byte	0x04, 0x17
        /*002a*/ 	.short	(.L_117 - .L_116)
.L_116:
        /*002c*/ 	.word	0x00000000
        /*0030*/ 	.short	0x0004
        /*0032*/ 	.short	0x0018
        /*0034*/ 	.byte	0x00, 0xf0, 0x21, 0x00


	//----- nvinfo : EIATTR_KPARAM_INFO
	.align		4
.L_117:
        /*0038*/ 	.byte	0x04, 0x17
        /*003a*/ 	.short	(.L_119 - .L_118)
.L_118:
        /*003c*/ 	.word	0x00000000
        /*0040*/ 	.short	0x0003
        /*0042*/ 	.short	0x0014
        /*0044*/ 	.byte	0x00, 0xf0, 0x11, 0x00


	//----- nvinfo : EIATTR_KPARAM_INFO
	.align		4
.L_119:
        /*0048*/ 	.byte	0x04, 0x17
        /*004a*/ 	.short	(.L_121 - .L_120)
.L_120:
        /*004c*/ 	.word	0x00000000
        /*0050*/ 	.short	0x0002
        /*0052*/ 	.short	0x0010
        /*0054*/ 	.byte	0x00, 0xf0, 0x11, 0x00


	//----- nvinfo : EIATTR_KPARAM_INFO
	.align		4
.L_121:
        /*0058*/ 	.byte	0x04, 0x17
        /*005a*/ 	.short	(.L_123 - .L_122)
.L_122:
        /*005c*/ 	.word	0x00000000
        /*0060*/ 	.short	0x0001
        /*0062*/ 	.short	0x0008
        /*0064*/ 	.byte	0x00, 0xf5, 0x21, 0x00


	//----- nvinfo : EIATTR_KPARAM_INFO
	.align		4
.L_123:
        /*0068*/ 	.byte	0x04, 0x17
        /*006a*/ 	.short	(.L_125 - .L_124)
.L_124:
        /*006c*/ 	.word	0x00000000
        /*0070*/ 	.short	0x0000
        /*0072*/ 	.short	0x0000
        /*0074*/ 	.byte	0x00, 0xf5, 0x21, 0x00


	//----- nvinfo : EIATTR_SPARSE_MMA_MASK
	.align		4
.L_125:
        /*0078*/ 	.byte	0x03, 0x50
        /*007a*/ 	.short	0x0000


	//----- nvinfo : EIATTR_MAXREG_COUNT
	.align		4
        /*007c*/ 	.byte	0x03, 0x1b
        /*007e*/ 	.short	0x00ff


	//----- nvinfo : EIATTR_NUM_BARRIERS
	.align		4
        /*0080*/ 	.byte	0x02, 0x4c
        /*0082*/ 	.byte	0x01
	.zero		1


	//----- nvinfo : EIATTR_MERCURY_ISA_VERSION
	.align		4
        /*0084*/ 	.byte	0x03, 0x5f
        /*0086*/ 	.short	0x0101


	//----- nvinfo : EIATTR_VRC_CTA_INIT_COUNT
	.align		4
        /*0088*/ 	.byte	0x02, 0x4a
	.zero		1
	.zero		1


	//----- nvinfo : EIATTR_EXIT_INSTR_OFFSETS
	.align		4
        /*008c*/ 	.byte	0x04, 0x1c
        /*008e*/ 	.short	(.L_127 - .L_126)


	//   ....[0]....
.L_126:
        /*0090*/ 	.word	0x000004c0


	//   ....[1]....
        /*0094*/ 	.word	0x00000580


	//----- nvinfo : EIATTR_CRS_STACK_SIZE
	.align		4
.L_127:
        /*0098*/ 	.byte	0x04, 0x1e
        /*009a*/ 	.short	(.L_129 - .L_128)
.L_128:
        /*009c*/ 	.word	0x00000000


	//----- nvinfo : EIATTR_CBANK_PARAM_SIZE
	.align		4
.L_129:
        /*00a0*/ 	.byte	0x03, 0x19
        /*00a2*/ 	.short	0x0030


	//----- nvinfo : EIATTR_PARAM_CBANK
	.align		4
        /*00a4*/ 	.byte	0x04, 0x0a
        /*00a6*/ 	.short	(.L_131 - .L_130)
	.align		4
.L_130:
        /*00a8*/ 	.word	index@(.nv.constant0._Z11cuda_CovVarPKhS0_ffyPdS1_)
        /*00ac*/ 	.short	0x0380
        /*00ae*/ 	.short	0x0030


	//----- nvinfo : EIATTR_SW_WAR
	.align		4
.L_131:
        /*00b0*/ 	.byte	0x04, 0x36
        /*00b2*/ 	.short	(.L_133 - .L_132)
.L_132:
        /*00b4*/ 	.word	0x00000008
.L_133:


//--------------------- .nv.callgraph             --------------------------
	.section	.nv.callgraph,"",@"SHT_CUDA_CALLGRAPH"
	.align	4
	.sectionentsize	8
	.align		4
        /*0000*/ 	.word	0x00000000
	.align		4
        /*0004*/ 	.word	0xffffffff
	.align		4
        /*0008*/ 	.word	0x00000000
	.align		4
        /*000c*/ 	.word	0xfffffffe
	.align		4
        /*0010*/ 	.word	0x00000000
	.align		4
        /*0014*/ 	.word	0xfffffffd
	.align		4
        /*0018*/ 	.word	0x00000000
	.align		4
        /*001c*/ 	.word	0xfffffffc


//--------------------- .text._Z22cuda_get_closest_pointPhiiyPKhiif --------------------------
	.section	.text._Z22cuda_get_closest_pointPhiiyPKhiif,"ax",@progbits
	.align	128
        .global         _Z22cuda_get_closest_pointPhiiyPKhiif
        .type           _Z22cuda_get_closest_pointPhiiyPKhiif,@function
        .size           _Z22cuda_get_closest_pointPhiiyPKhiif,(.L_x_42 - _Z22cuda_get_closest_pointPhiiyPKhiif)
        .other          _Z22cuda_get_closest_pointPhiiyPKhiif,@"STO_CUDA_ENTRY STV_DEFAULT"
_Z22cuda_get_closest_pointPhiiyPKhiif:
.text._Z22cuda_get_closest_pointPhiiyPKhiif:
[----:B------:R-:W-:Y:S01]  /*0000*/  LDC R1, c[0x0][0x37c] ;  /* 0x0000df00ff017b82 */ /* 0x000fe20000000800 */
[----:B------:R-:W0:Y:S07]  /*0010*/  S2R R5, SR_TID.X ;  /* 0x0000000000057919 */ /* 0x000e2e0000002100 */
[----:B------:R-:W0:Y:S01]  /*0020*/  S2UR UR4, SR_CTAID.X ;  /* 0x00000000000479c3 */ /* 0x000e220000002500 */
[----:B------:R-:W1:Y:S07]  /*0030*/  LDCU.64 UR6, c[0x0][0x390] ;  /* 0x00007200ff0677ac */ /* 0x000e6e0008000a00 */
[----:B------:R-:W0:Y:S02]  /*0040*/  LDC R6, c[0x0][0x360] ;  /* 0x0000d800ff067b82 */ /* 0x000e240000000800 */
[----:B0-----:R-:W-:-:S05]  /*0050*/  IMAD R5, R6, UR4, R5 ;  /* 0x0000000406057c24 */ /* 0x001fca000f8e0205 */
[----:B-1----:R-:W-:Y:S02]  /*0060*/  ISETP.GE.U32.AND P0, PT, R5, UR6, PT ;  /* 0x0000000605007c0c */ /* 0x002fe4000bf06070 */
[----:B------:R-:W-:-:S04]  /*0070*/  SHF.R.S32.HI R4, RZ, 0x1f, R5 ;  /* 0x0000001fff047819 */ /* 0x000fc80000011405 */
[----:B------:R-:W-:-:S13]  /*0080*/  ISETP.GE.U32.AND.EX P0, PT, R4, UR7, PT, P0 ;  /* 0x0000000704007c0c */ /* 0x000fda000bf06100 */
[----:B------:R-:W-:Y:S05]  /*0090*/  @P0 EXIT ;  /* 0x000000000000094d */ /* 0x000fea0003800000 */
[----:B------:R-:W0:Y:S01]  /*00a0*/  LDCU.64 UR8, c[0x0][0x388] ;  /* 0x00007100ff0877ac */ /* 0x000e220008000a00 */
[----:B------:R-:W1:Y:S01]  /*00b0*/  LDC R2, c[0x0][0x38c] ;  /* 0x0000e300ff027b82 */ /* 0x000e620000000800 */
[----:B------:R-:W-:Y:S01]  /*00c0*/  IMAD.MOV.U32 R11, RZ, RZ, R5 ;  /* 0x000000ffff0b7224 */ /* 0x000fe200078e0005 */
[----:B------:R-:W2:Y:S01]  /*00d0*/  LDCU.64 UR10, c[0x0][0x3a0] ;  /* 0x00007400ff0a77ac */ /* 0x000ea20008000a00 */
[----:B------:R-:W3:Y:S01]  /*00e0*/  LDCU UR4, c[0x0][0x370] ;  /* 0x00006e00ff0477ac */ /* 0x000ee20008000800 */
[----:B------:R-:W4:Y:S01]  /*00f0*/  LDCU.64 UR6, c[0x0][0x358] ;  /* 0x00006b00ff0677ac */ /* 0x000f220008000a00 */
[----:B------:R-:W1:Y:S01]  /*0100*/  LDCU UR14, c[0x0][0x3a4] ;  /* 0x00007480ff0e77ac */ /* 0x000e620008000800 */
[----:B0-----:R-:W-:Y:S02]  /*0110*/  I2FP.F32.S32 R7, UR8 ;  /* 0x0000000800077c45 */ /* 0x001fe40008201400 */
[----:B------:R-:W-:Y:S01]  /*0120*/  I2FP.F32.S32 R9, UR9 ;  /* 0x0000000900097c45 */ /* 0x000fe20008201400 */
[----:B------:R-:W0:Y:S01]  /*0130*/  LDCU UR5, c[0x0][0x3a8] ;  /* 0x00007500ff0577ac */ /* 0x000e220008000800 */
[----:B--2---:R-:W-:Y:S01]  /*0140*/  I2FP.F32.S32 R8, UR10 ;  /* 0x0000000a00087c45 */ /* 0x004fe20008201400 */
[----:B------:R-:W-:Y:S01]  /*0150*/  FADD R7, R7, -1 ;  /* 0xbf80000007077421 */ /* 0x000fe20000000000 */
[----:B------:R-:W-:Y:S01]  /*0160*/  I2FP.F32.S32 R10, UR11 ;  /* 0x0000000b000a7c45 */ /* 0x000fe20008201400 */
[----:B------:R-:W-:Y:S01]  /*0170*/  FADD R9, R9, -1 ;  /* 0xbf80000009097421 */ /* 0x000fe20000000000 */
[----:B---3--:R-:W-:-:S02]  /*0180*/  IMAD R6, R6, UR4, RZ ;  /* 0x0000000406067c24 */ /* 0x008fc4000f8e02ff */
[----:B------:R-:W-:Y:S01]  /*0190*/  FADD R8, R8, -1 ;  /* 0xbf80000008087421 */ /* 0x000fe20000000000 */
[----:B------:R-:W2:Y:S01]  /*01a0*/  LDCU.64 UR12, c[0x0][0x380] ;  /* 0x00007000ff0c77ac */ /* 0x000ea20008000a00 */
[----:B------:R-:W-:Y:S01]  /*01b0*/  FADD R10, R10, -1 ;  /* 0xbf8000000a0a7421 */ /* 0x000fe20000000000 */
[----:B----4-:R-:W3:Y:S06]  /*01c0*/  LDCU.128 UR16, c[0x0][0x390] ;  /* 0x00007200ff1077ac */ /* 0x010eec0008000c00 */
.L_x_4:
[----:B-1--4-:R-:W-:Y:S01]  /*01d0*/  IABS R3, R2 ;  /* 0x0000000200037213 */ /* 0x012fe20000000000 */
[----:B------:R-:W-:Y:S03]  /*01e0*/  BSSY.RECONVERGENT B0, `(.L_x_0) ;  /* 0x0000026000007945 */ /* 0x000fe60003800200 */
[----:B------:R-:W1:Y:S08]  /*01f0*/  I2F.RP R0, R3 ;  /* 0x0000000300007306 */ /* 0x000e700000209400 */
[----:B-1----:R-:W1:Y:S02]  /*0200*/  MUFU.RCP R0, R0 ;  /* 0x0000000000007308 */ /* 0x002e640000001000 */
[----:B-1----:R-:W-:-:S06]  /*0210*/  VIADD R12, R0, 0xffffffe ;  /* 0x0ffffffe000c7836 */ /* 0x002fcc0000000000 */
[----:B------:R1:W4:Y:S02]  /*0220*/  F2I.FTZ.U32.TRUNC.NTZ R13, R12 ;  /* 0x0000000c000d7305 */ /* 0x000324000021f000 */
[----:B-1----:R-:W-:Y:S02]  /*0230*/  IMAD.MOV.U32 R12, RZ, RZ, RZ ;  /* 0x000000ffff0c7224 */ /* 0x002fe400078e00ff */
[----:B----4-:R-:W-:-:S04]  /*0240*/  IMAD.MOV R14, RZ, RZ, -R13 ;  /* 0x000000ffff0e7224 */ /* 0x010fc800078e0a0d */
[----:B------:R-:W-:Y:S01]  /*0250*/  IMAD R15, R14, R3, RZ ;  /* 0x000000030e0f7224 */ /* 0x000fe200078e02ff */
[----:B------:R-:W-:-:S03]  /*0260*/  IABS R14, R5 ;  /* 0x00000005000e7213 */ /* 0x000fc60000000000 */
[----:B------:R-:W-:-:S06]  /*0270*/  IMAD.HI.U32 R13, R13, R15, R12 ;  /* 0x0000000f0d0d7227 */ /* 0x000fcc00078e000c */
[----:B------:R-:W-:-:S04]  /*0280*/  IMAD.HI.U32 R12, R13, R14, RZ ;  /* 0x0000000e0d0c7227 */ /* 0x000fc800078e00ff */
[----:B------:R-:W-:-:S04]  /*0290*/  IMAD.MOV R0, RZ, RZ, -R12 ;  /* 0x000000ffff007224 */ /* 0x000fc800078e0a0c */
[C---:B------:R-:W-:Y:S02]  /*02a0*/  IMAD R0, R3.reuse, R0, R14 ;  /* 0x0000000003007224 */ /* 0x040fe400078e020e */
[----:B------:R-:W1:Y:S03]  /*02b0*/  MUFU.RCP R14, R7 ;  /* 0x00000007000e7308 */ /* 0x000e660000001000 */
[----:B------:R-:W-:-:S13]  /*02c0*/  ISETP.GT.U32.AND P2, PT, R3, R0, PT ;  /* 0x000000000300720c */ /* 0x000fda0003f44070 */
[----:B------:R-:W-:Y:S02]  /*02d0*/  @!P2 IMAD.IADD R0, R0, 0x1, -R3 ;  /* 0x000000010000a824 */ /* 0x000fe400078e0a03 */
[----:B------:R-:W-:Y:S01]  /*02e0*/  @!P2 VIADD R12, R12, 0x1 ;  /* 0x000000010c0ca836 */ /* 0x000fe20000000000 */
[----:B------:R-:W-:Y:S02]  /*02f0*/  ISETP.NE.AND P2, PT, R2, RZ, PT ;  /* 0x000000ff0200720c */ /* 0x000fe40003f45270 */
[----:B------:R-:W-:Y:S01]  /*0300*/  ISETP.GE.U32.AND P0, PT, R0, R3, PT ;  /* 0x000000030000720c */ /* 0x000fe20003f06070 */
[----:B-1----:R-:W-:Y:S01]  /*0310*/  FFMA R3, -R7, R14, 1 ;  /* 0x3f80000007037423 */ /* 0x002fe2000000010e */
[----:B------:R-:W-:-:S03]  /*0320*/  LOP3.LUT R0, R5, R2, RZ, 0x3c, !PT ;  /* 0x0000000205007212 */ /* 0x000fc600078e3cff */
[----:B------:R-:W-:Y:S01]  /*0330*/  FFMA R3, R14, R3, R14 ;  /* 0x000000030e037223 */ /* 0x000fe2000000000e */
[----:B------:R-:W-:-:S07]  /*0340*/  ISETP.GE.AND P1, PT, R0, RZ, PT ;  /* 0x000000ff0000720c */ /* 0x000fce0003f26270 */
[----:B------:R-:W-:-:S06]  /*0350*/  @P0 VIADD R12, R12, 0x1 ;  /* 0x000000010c0c0836 */ /* 0x000fcc0000000000 */
[----:B------:R-:W-:Y:S01]  /*0360*/  @!P1 IMAD.MOV R12, RZ, RZ, -R12 ;  /* 0x000000ffff0c9224 */ /* 0x000fe200078e0a0c */
[----:B------:R-:W-:-:S05]  /*0370*/  @!P2 LOP3.LUT R12, RZ, R2, RZ, 0x33, !PT ;  /* 0x00000002ff0ca212 */ /* 0x000fca00078e33ff */
[----:B------:R-:W-:-:S04]  /*0380*/  IMAD.MOV R0, RZ, RZ, -R12 ;  /* 0x000000ffff007224 */ /* 0x000fc800078e0a0c */
[----:B------:R-:W-:-:S05]  /*0390*/  IMAD R0, R2, R0, R5 ;  /* 0x0000000002007224 */ /* 0x000fca00078e0205 */
[----:B------:R-:W-:-:S04]  /*03a0*/  I2FP.F32.S32 R0, R0 ;  /* 0x0000000000007245 */ /* 0x000fc80000201400 */
[----:B------:R-:W1:Y:S01]  /*03b0*/  FCHK P0, R0, R7 ;  /* 0x0000000700007302 */ /* 0x000e620000000000 */
[----:B------:R-:W-:-:S04]  /*03c0*/  FFMA R14, R0, R3, RZ ;  /* 0x00000003000e7223 */ /* 0x000fc800000000ff */
[----:B------:R-:W-:-:S04]  /*03d0*/  FFMA R13, -R7, R14, R0 ;  /* 0x0000000e070d7223 */ /* 0x000fc80000000100 */
[----:B------:R-:W-:Y:S01]  /*03e0*/  FFMA R3, R3, R13, R14 ;  /* 0x0000000d03037223 */ /* 0x000fe2000000000e */
[----:B-1----:R-:W-:Y:S06]  /*03f0*/  @!P0 BRA `(.L_x_1) ;  /* 0x0000000000108947 */ /* 0x002fec0003800000 */
[----:B------:R-:W-:Y:S01]  /*0400*/  IMAD.MOV.U32 R3, RZ, RZ, R7 ;  /* 0x000000ffff037224 */ /* 0x000fe200078e0007 */
[----:B------:R-:W-:-:S07]  /*0410*/  MOV R14, 0x430 ;  /* 0x00000430000e7802 */ /* 0x000fce0000000f00 */
[----:B0-23--:R-:W-:Y:S05]  /*0420*/  CALL.REL.NOINC `($__internal_0_$__cuda_sm3x_div_rn_noftz_f32_slowpath) ;  /* 0x0000000000a07944 */ /* 0x00dfea0003c00000 */
[----:B------:R-:W-:-:S07]  /*0430*/  IMAD.MOV.U32 R3, RZ, RZ, R0 ;  /* 0x000000ffff037224 */ /* 0x000fce00078e0000 */
.L_x_1:
[----:B0-23--:R-:W-:Y:S05]  /*0440*/  BSYNC.RECONVERGENT B0 ;  /* 0x0000000000007941 */ /* 0x00dfea0003800200 */
.L_x_0:
[----:B------:R-:W0:Y:S01]  /*0450*/  MUFU.RCP R14, R9 ;  /* 0x00000009000e7308 */ /* 0x000e220000001000 */
[----:B------:R-:W-:Y:S01]  /*0460*/  I2FP.F32.S32 R0, R12 ;  /* 0x0000000c00007245 */ /* 0x000fe20000201400 */
[----:B------:R-:W-:Y:S01]  /*0470*/  FMUL R3, R8, R3 ;  /* 0x0000000308037220 */ /* 0x000fe20000400000 */
[----:B------:R-:W-:Y:S05]  /*0480*/  BSSY.RECONVERGENT B0, `(.L_x_2) ;  /* 0x000000d000007945 */ /* 0x000fea0003800200 */
[----:B------:R-:W1:Y:S08]  /*0490*/  FCHK P0, R0, R9 ;  /* 0x0000000900007302 */ /* 0x000e700000000000 */
[----:B------:R2:W3:Y:S01]  /*04a0*/  F2I.TRUNC.NTZ R13, R3 ;  /* 0x00000003000d7305 */ /* 0x0004e2000020f100 */
[----:B0-----:R-:W-:-:S04]  /*04b0*/  FFMA R15, -R9, R14, 1 ;  /* 0x3f800000090f7423 */ /* 0x001fc8000000010e */
[----:B------:R-:W-:-:S04]  /*04c0*/  FFMA R15, R14, R15, R14 ;  /* 0x0000000f0e0f7223 */ /* 0x000fc8000000000e */
[----:B------:R-:W-:-:S04]  /*04d0*/  FFMA R12, R0, R15, RZ ;  /* 0x0000000f000c7223 */ /* 0x000fc800000000ff */
[----:B------:R-:W-:-:S04]  /*04e0*/  FFMA R14, -R9, R12, R0 ;  /* 0x0000000c090e7223 */ /* 0x000fc80000000100 */
[----:B------:R-:W-:Y:S01]  /*04f0*/  FFMA R15, R15, R14, R12 ;  /* 0x0000000e0f0f7223 */ /* 0x000fe2000000000c */
[----:B-123--:R-:W-:Y:S06]  /*0500*/  @!P0 BRA `(.L_x_3) ;  /* 0x0000000000108947 */ /* 0x00efec0003800000 */
[----:B------:R-:W-:Y:S01]  /*0510*/  IMAD.MOV.U32 R3, RZ, RZ, R9 ;  /* 0x000000ffff037224 */ /* 0x000fe200078e0009 */
[----:B------:R-:W-:-:S07]  /*0520*/  MOV R14, 0x540 ;  /* 0x00000540000e7802 */ /* 0x000fce0000000f00 */
[----:B------:R-:W-:Y:S05]  /*0530*/  CALL.REL.NOINC `($__internal_0_$__cuda_sm3x_div_rn_noftz_f32_slowpath) ;  /* 0x00000000005c7944 */ /* 0x000fea0003c00000 */
[----:B------:R-:W-:-:S07]  /*0540*/  IMAD.MOV.U32 R15, RZ, RZ, R0 ;  /* 0x000000ffff0f7224 */ /* 0x000fce00078e0000 */
.L_x_3:
[----:B------:R-:W-:Y:S05]  /*0550*/  BSYNC.RECONVERGENT B0 ;  /* 0x0000000000007941 */ /* 0x000fea0003800200 */
.L_x_2:
[----:B------:R-:W-:Y:S01]  /*0560*/  FMUL R0, R10, R15 ;  /* 0x0000000f0a007220 */ /* 0x000fe20000400000 */
[----:B------:R-:W-:-:S05]  /*0570*/  IADD3 R12, P1, PT, R11, UR12, RZ ;  /* 0x0000000c0b0c7c10 */ /* 0x000fca000ff3e0ff */
[----:B------:R-:W0:Y:S02]  /*0580*/  F2I.TRUNC.NTZ R0, R0 ;  /* 0x0000000000007305 */ /* 0x000e24000020f100 */
[----:B0-----:R-:W-:Y:S01]  /*0590*/  IMAD R3, R0, UR14, R13 ;  /* 0x0000000e00037c24 */ /* 0x001fe2000f8e020d */
[----:B------:R-:W-:-:S04]  /*05a0*/  IADD3.X R13, PT, PT, R4, UR13, RZ, P1, !PT ;  /* 0x0000000d040d7c10 */ /* 0x000fc80008ffe4ff */
[----:B------:R-:W-:-:S04]  /*05b0*/  IADD3 R14, P0, PT, R3, UR18, RZ ;  /* 0x00000012030e7c10 */ /* 0x000fc8000ff1e0ff */
[----:B------:R-:W-:Y:S02]  /*05c0*/  LEA.HI.X.SX32 R15, R3, UR19, 0x1, P0 ;  /* 0x00000013030f7c11 */ /* 0x000fe400080f0eff */
[----:B------:R-:W2:Y:S04]  /*05d0*/  LDG.E.U8 R3, desc[UR6][R12.64] ;  /* 0x000000060c037981 */ /* 0x000ea8000c1e1100 */
[----:B------:R-:W3:Y:S01]  /*05e0*/  LDG.E.U8 R14, desc[UR6][R14.64] ;  /* 0x000000060e0e7981 */ /* 0x000ee2000c1e1100 */
[----:B------:R-:W-:-:S04]  /*05f0*/  IMAD.IADD R11, R6, 0x1, R5 ;  /* 0x00000001060b7824 */ /* 0x000fc800078e0205 */
[----:B------:R-:W-:Y:S01]  /*0600*/  IMAD.MOV.U32 R5, RZ, RZ, R11 ;  /* 0x000000ffff057224 */ /* 0x000fe200078e000b */
[----:B------:R-:W-:Y:S02]  /*0610*/  ISETP.GE.U32.AND P0, PT, R11, UR16, PT ;  /* 0x000000100b007c0c */ /* 0x000fe4000bf06070 */
[----:B--2---:R-:W-:Y:S02]  /*0620*/  I2FP.F32.U32 R4, R3 ;  /* 0x0000000300047245 */ /* 0x004fe40000201000 */
[----:B---3--:R-:W-:-:S05]  /*0630*/  I2FP.F32.U32 R3, R14 ;  /* 0x0000000e00037245 */ /* 0x008fca0000201000 */
[----:B------:R-:W-:Y:S01]  /*0640*/  FFMA R3, R3, UR5, R4 ;  /* 0x0000000503037c23 */ /* 0x000fe20008000004 */
[----:B------:R-:W-:-:S04]  /*0650*/  SHF.R.S32.HI R4, RZ, 0x1f, R11 ;  /* 0x0000001fff047819 */ /* 0x000fc8000001140b */
[----:B------:R-:W-:Y:S01]  /*0660*/  ISETP.GE.U32.AND.EX P0, PT, R4, UR17, PT, P0 ;  /* 0x0000001104007c0c */ /* 0x000fe2000bf06100 */
[----:B------:R-:W0:Y:S02]  /*0670*/  F2I.U32.TRUNC.NTZ R3, R3 ;  /* 0x0000000300037305 */ /* 0x000e24000020f000 */
[----:B0-----:R4:W-:Y:S10]  /*0680*/  STG.E.U8 desc[UR6][R12.64], R3 ;  /* 0x000000030c007986 */ /* 0x0019f4000c101106 */
[----:B------:R-:W-:Y:S05]  /*0690*/  @!P0 BRA `(.L_x_4) ;  /* 0xfffffff800cc8947 */ /* 0x000fea000383ffff */
[----:B------:R-:W-:Y:S05]  /*06a0*/  EXIT ;  /* 0x000000000000794d */ /* 0x000fea0003800000 */
        .weak           $__internal_0_$__cuda_sm3x_div_rn_noftz_f32_slowpath
        .type           $__internal_0_$__cuda_sm3x_div_rn_noftz_f32_slowpath,@function
        .size           $__internal_0_$__cuda_sm3x_div_rn_noftz_f32_slowpath,(.L_x_42 - $__internal_0_$__cuda_sm3x_div_rn_noftz_f32_slowpath)
$__internal_0_$__cuda_sm3x_div_rn_noftz_f32_slowpath:
[----:B------:R-:W-:Y:S01]  /*06b0*/  SHF.R.U32.HI R15, RZ, 0x17, R3 ;  /* 0x00000017ff0f7819 */ /* 0x000fe20000011603 */
[----:B------:R-:W-:Y:S01]  /*06c0*/  BSSY.RECONVERGENT B1, `(.L_x_5) ;  /* 0x0000062000017945 */ /* 0x000fe20003800200 */
[----:B------:R-:W-:Y:S02]  /*06d0*/  SHF.R.U32.HI R16, RZ, 0x17, R0 ;  /* 0x00000017ff107819 */ /* 0x000fe40000011600 */
[----:B------:R-:W-:Y:S02]  /*06e0*/  LOP3.LUT R15, R15, 0xff, RZ, 0xc0, !PT ;  /* 0x000000ff0f0f7812 */ /* 0x000fe400078ec0ff */
[----:B------:R-:W-:-:S03]  /*06f0*/  LOP3.LUT R17, R16, 0xff, RZ, 0xc0, !PT ;  /* 0x000000ff10117812 */ /* 0x000fc600078ec0ff */
[----:B------:R-:W-:Y:S02]  /*0700*/  VIADD R19, R15, 0xffffffff ;  /* 0xffffffff0f137836 */ /* 0x000fe40000000000 */
[----:B------:R-:W-:-:S03]  /*0710*/  VIADD R18, R17, 0xffffffff ;  /* 0xffffffff11127836 */ /* 0x000fc60000000000 */
[----:B------:R-:W-:-:S04]  /*0720*/  ISETP.GT.U32.AND P0, PT, R19, 0xfd, PT ;  /* 0x000000fd1300780c */ /* 0x000fc80003f04070 */
[----:B------:R-:W-:-:S13]  /*0730*/  ISETP.GT.U32.OR P0, PT, R18, 0xfd, P0 ;  /* 0x000000fd1200780c */ /* 0x000fda0000704470 */
[----:B------:R-:W-:Y:S01]  /*0740*/  @!P0 IMAD.MOV.U32 R16, RZ, RZ, RZ ;  /* 0x000000ffff108224 */ /* 0x000fe200078e00ff */
[----:B------:R-:W-:Y:S06]  /*0750*/  @!P0 BRA `(.L_x_6) ;  /* 0x00000000005c8947 */ /* 0x000fec0003800000 */
[----:B------:R-:W-:Y:S02]  /*0760*/  FSETP.GTU.FTZ.AND P0, PT, |R0|, +INF , PT ;  /* 0x7f8000000000780b */ /* 0x000fe40003f1c200 */
[----:B------:R-:W-:-:S04]  /*0770*/  FSETP.GTU.FTZ.AND P1, PT, |R3|, +INF , PT ;  /* 0x7f8000000300780b */ /* 0x000fc80003f3c200 */
[----:B------:R-:W-:-:S13]  /*0780*/  PLOP3.LUT P0, PT, P0, P1, PT, 0xf8, 0x8f ;  /* 0x00000000008f781c */ /* 0x000fda0000703f70 */
[----:B------:R-:W-:Y:S05]  /*0790*/  @P0 BRA `(.L_x_7) ;  /* 0x00000004004c0947 */ /* 0x000fea0003800000 */
[----:B------:R-:W-:-:S13]  /*07a0*/  LOP3.LUT P0, RZ, R3, 0x7fffffff, R0, 0xc8, !PT ;  /* 0x7fffffff03ff7812 */ /* 0x000fda000780c800 */
[----:B------:R-:W-:Y:S05]  /*07b0*/  @!P0 BRA `(.L_x_8) ;  /* 0x00000004003c8947 */ /* 0x000fea0003800000 */
[C---:B------:R-:W-:Y:S02]  /*07c0*/  FSETP.NEU.FTZ.AND P2, PT, |R0|.reuse, +INF , PT ;  /* 0x7f8000000000780b */ /* 0x040fe40003f5d200 */
[----:B------:R-:W-:Y:S02]  /*07d0*/  FSETP.NEU.FTZ.AND P1, PT, |R3|, +INF , PT ;  /* 0x7f8000000300780b */ /* 0x000fe40003f3d200 */
[----:B------:R-:W-:-:S11]  /*07e0*/  FSETP.NEU.FTZ.AND P0, PT, |R0|, +INF , PT ;  /* 0x7f8000000000780b */ /* 0x000fd60003f1d200 */
[----:B------:R-:W-:Y:S05]  /*07f0*/  @!P1 BRA !P2, `(.L_x_8) ;  /* 0x00000004002c9947 */ /* 0x000fea0005000000 */
[----:B------:R-:W-:-:S04]  /*0800*/  LOP3.LUT P2, RZ, R0, 0x7fffffff, RZ, 0xc0, !PT ;  /* 0x7fffffff00ff7812 */ /* 0x000fc8000784c0ff */
[----:B------:R-:W-:-:S13]  /*0810*/  PLOP3.LUT P1, PT, P1, P2, PT, 0x2f, 0xf2 ;  /* 0x0000000000f2781c */ /* 0x000fda0000f24577 */
[----:B------:R-:W-:Y:S05]  /*0820*/  @P1 BRA `(.L_x_9) ;  /* 0x0000000400181947 */ /* 0x000fea0003800000 */
[----:B------:R-:W-:-:S04]  /*0830*/  LOP3.LUT P1, RZ, R3, 0x7fffffff, RZ, 0xc0, !PT ;  /* 0x7fffffff03ff7812 */ /* 0x000fc8000782c0ff */
[----:B------:R-:W-:-:S13]  /*0840*/  PLOP3.LUT P0, PT, P0, P1, PT, 0x2f, 0xf2 ;  /* 0x0000000000f2781c */ /* 0x000fda0000702577 */
[----:B------:R-:W-:Y:S05]  /*0850*/  @P0 BRA `(.L_x_10) ;  /* 0x0000000400000947 */ /* 0x000fea0003800000 */
[----:B------:R-:W-:Y:S02]  /*0860*/  ISETP.GE.AND P0, PT, R18, RZ, PT ;  /* 0x000000ff1200720c */ /* 0x000fe40003f06270 */
[----:B------:R-:W-:-:S11]  /*0870*/  ISETP.GE.AND P1, PT, R19, RZ, PT ;  /* 0x000000ff1300720c */ /* 0x000fd60003f26270 */
[----:B------:R-:W-:Y:S02]  /*0880*/  @P0 IMAD.MOV.U32 R16, RZ, RZ, RZ ;  /* 0x000000ffff100224 */ /* 0x000fe400078e00ff */
[----:B------:R-:W-:Y:S01]  /*0890*/  @!P0 FFMA R0, R0, 1.84467440737095516160e+19, RZ ;  /* 0x5f80000000008823 */ /* 0x000fe200000000ff */
[----:B------:R-:W-:Y:S02]  /*08a0*/  @!P0 IMAD.MOV.U32 R16, RZ, RZ, -0x40 ;  /* 0xffffffc0ff108424 */ /* 0x000fe400078e00ff */
[----:B------:R-:W-:Y:S02]  /*08b0*/  @!P1 FFMA R3, R3, 1.84467440737095516160e+19, RZ ;  /* 0x5f80000003039823 */ /* 0x000fe400000000ff */
[----:B------:R-:W-:-:S07]  /*08c0*/  @!P1 VIADD R16, R16, 0x40 ;  /* 0x0000004010109836 */ /* 0x000fce0000000000 */
.L_x_6:
[----:B------:R-:W-:Y:S01]  /*08d0*/  LEA R18, R15, 0xc0800000, 0x17 ;  /* 0xc08000000f127811 */ /* 0x000fe200078eb8ff */
[----:B------:R-:W-:Y:S01]  /*08e0*/  VIADD R17, R17, 0xffffff81 ;  /* 0xffffff8111117836 */ /* 0x000fe20000000000 */
[----:B------:R-:W-:Y:S03]  /*08f0*/  BSSY.RECONVERGENT B2, `(.L_x_11) ;  /* 0x0000035000027945 */ /* 0x000fe60003800200 */
[----:B------:R-:W-:Y:S02]  /*0900*/  IMAD.IADD R19, R3, 0x1, -R18 ;  /* 0x0000000103137824 */ /* 0x000fe400078e0a12 */
[C---:B------:R-:W-:Y:S01]  /*0910*/  IMAD R0, R17.reuse, -0x800000, R0 ;  /* 0xff80000011007824 */ /* 0x040fe200078e0200 */
[----:B------:R-:W-:Y:S01]  /*0920*/  IADD3 R17, PT, PT, R17, 0x7f, -R15 ;  /* 0x0000007f11117810 */ /* 0x000fe20007ffe80f */
[----:B------:R-:W0:Y:S01]  /*0930*/  MUFU.RCP R3, R19 ;  /* 0x0000001300037308 */ /* 0x000e220000001000 */
[----:B------:R-:W-:-:S03]  /*0940*/  FADD.FTZ R21, -R19, -RZ ;  /* 0x800000ff13157221 */ /* 0x000fc60000010100 */
[----:B------:R-:W-:Y:S02]  /*0950*/  IMAD.IADD R17, R17, 0x1, R16 ;  /* 0x0000000111117824 */ /* 0x000fe400078e0210 */
[----:B0-----:R-:W-:-:S04]  /*0960*/  FFMA R18, R3, R21, 1 ;  /* 0x3f80000003127423 */ /* 0x001fc80000000015 */
[----:B------:R-:W-:-:S04]  /*0970*/  FFMA R3, R3, R18, R3 ;  /* 0x0000001203037223 */ /* 0x000fc80000000003 */
[----:B------:R-:W-:-:S04]  /*0980*/  FFMA R18, R0, R3, RZ ;  /* 0x0000000300127223 */ /* 0x000fc800000000ff */
[----:B------:R-:W-:-:S04]  /*0990*/  FFMA R20, R21, R18, R0 ;  /* 0x0000001215147223 */ /* 0x000fc80000000000 */
[----:B------:R-:W-:-:S04]  /*09a0*/  FFMA R18, R3, R20, R18 ;  /* 0x0000001403127223 */ /* 0x000fc80000000012 */
[----:B------:R-:W-:-:S04]  /*09b0*/  FFMA R21, R21, R18, R0 ;  /* 0x0000001215157223 */ /* 0x000fc80000000000 */
[----:B------:R-:W-:-:S05]  /*09c0*/  FFMA R0, R3, R21, R18 ;  /* 0x0000001503007223 */ /* 0x000fca0000000012 */
[----:B------:R-:W-:-:S04]  /*09d0*/  SHF.R.U32.HI R15, RZ, 0x17, R0 ;  /* 0x00000017ff0f7819 */ /* 0x000fc80000011600 */
[----:B------:R-:W-:-:S05]  /*09e0*/  LOP3.LUT R15, R15, 0xff, RZ, 0xc0, !PT ;  /* 0x000000ff0f0f7812 */ /* 0x000fca00078ec0ff */
[----:B------:R-:W-:-:S04]  /*09f0*/  IMAD.IADD R19, R15, 0x1, R17 ;  /* 0x000000010f137824 */ /* 0x000fc800078e0211 */
[----:B------:R-:W-:-:S05]  /*0a00*/  VIADD R15, R19, 0xffffffff ;  /* 0xffffffff130f7836 */ /* 0x000fca0000000000 */
[----:B------:R-:W-:-:S13]  /*0a10*/  ISETP.GE.U32.AND P0, PT, R15, 0xfe, PT ;  /* 0x000000fe0f00780c */ /* 0x000fda0003f06070 */
[----:B------:R-:W-:Y:S05]  /*0a20*/  @!P0 BRA `(.L_x_12) ;  /* 0x0000000000808947 */ /* 0x000fea0003800000 */
[----:B------:R-:W-:-:S13]  /*0a30*/  ISETP.GT.AND P0, PT, R19, 0xfe, PT ;  /* 0x000000fe1300780c */ /* 0x000fda0003f04270 */
[----:B------:R-:W-:Y:S05]  /*0a40*/  @P0 BRA `(.L_x_13) ;  /* 0x00000000006c0947 */ /* 0x000fea0003800000 */
[----:B------:R-:W-:-:S13]  /*0a50*/  ISETP.GE.AND P0, PT, R19, 0x1, PT ;  /* 0x000000011300780c */ /* 0x000fda0003f06270 */
[----:B------:R-:W-:Y:S05]  /*0a60*/  @P0 BRA `(.L_x_14) ;  /* 0x0000000000740947 */ /* 0x000fea0003800000 */
[----:B------:R-:W-:Y:S02]  /*0a70*/  ISETP.GE.AND P0, PT, R19, -0x18, PT ;  /* 0xffffffe81300780c */ /* 0x000fe40003f06270 */
[----:B------:R-:W-:-:S11]  /*0a80*/  LOP3.LUT R0, R0, 0x80000000, RZ, 0xc0, !PT ;  /* 0x8000000000007812 */ /* 0x000fd600078ec0ff */
[----:B------:R-:W-:Y:S05]  /*0a90*/  @!P0 BRA `(.L_x_14) ;  /* 0x0000000000688947 */ /* 0x000fea0003800000 */
[-CC-:B------:R-:W-:Y:S01]  /*0aa0*/  FFMA.RZ R15, R3, R21.reuse, R18.reuse ;  /* 0x00000015030f7223 */ /* 0x180fe2000000c012 */
[----:B------:R-:W-:Y:S01]  /*0ab0*/  IMAD.MOV R17, RZ, RZ, -R19 ;  /* 0x000000ffff117224 */ /* 0x000fe200078e0a13 */
[C---:B------:R-:W-:Y:S02]  /*0ac0*/  ISETP.NE.AND P2, PT, R19.reuse, RZ, PT ;  /* 0x000000ff1300720c */ /* 0x040fe40003f45270 */
[----:B------:R-:W-:Y:S02]  /*0ad0*/  ISETP.NE.AND P1, PT, R19, RZ, PT ;  /* 0x000000ff1300720c */ /* 0x000fe40003f25270 */
[----:B------:R-:W-:Y:S01]  /*0ae0*/  LOP3.LUT R16, R15, 0x7fffff, RZ, 0xc0, !PT ;  /* 0x007fffff0f107812 */ /* 0x000fe200078ec0ff */
[CCC-:B------:R-:W-:Y:S01]  /*0af0*/  FFMA.RP R15, R3.reuse, R21.reuse, R18.reuse ;  /* 0x00000015030f7223 */ /* 0x1c0fe20000008012 */
[----:B------:R-:W-:Y:S01]  /*0b00*/  FFMA.RM R18, R3, R21, R18 ;  /* 0x0000001503127223 */ /* 0x000fe20000004012 */
[----:B------:R-:W-:Y:S01]  /*0b10*/  VIADD R3, R19, 0x20 ;  /* 0x0000002013037836 */ /* 0x000fe20000000000 */
[----:B------:R-:W-:-:S03]  /*0b20*/  LOP3.LUT R16, R16, 0x800000, RZ, 0xfc, !PT ;  /* 0x0080000010107812 */ /* 0x000fc600078efcff */
[----:B------:R-:W-:Y:S02]  /*0b30*/  FSETP.NEU.FTZ.AND P0, PT, R15, R18, PT ;  /* 0x000000120f00720b */ /* 0x000fe40003f1d000 */
[----:B------:R-:W-:Y:S02]  /*0b40*/  SHF.L.U32 R3, R16, R3, RZ ;  /* 0x0000000310037219 */ /* 0x000fe400000006ff */
[----:B------:R-:W-:Y:S02]  /*0b50*/  SEL R15, R17, RZ, P2 ;  /* 0x000000ff110f7207 */ /* 0x000fe40001000000 */
[----:B------:R-:W-:Y:S02]  /*0b60*/  ISETP.NE.AND P1, PT, R3, RZ, P1 ;  /* 0x000000ff0300720c */ /* 0x000fe40000f25270 */
[----:B------:R-:W-:Y:S02]  /*0b70*/  SHF.R.U32.HI R15, RZ, R15, R16 ;  /* 0x0000000fff0f7219 */ /* 0x000fe40000011610 */
[----:B------:R-:W-:-:S02]  /*0b80*/  PLOP3.LUT P0, PT, P0, P1, PT, 0xf8, 0x8f ;  /* 0x00000000008f781c */ /* 0x000fc40000703f70 */
[----:B------:R-:W-:Y:S02]  /*0b90*/  SHF.R.U32.HI R16, RZ, 0x1, R15 ;  /* 0x00000001ff107819 */ /* 0x000fe4000001160f */
[----:B------:R-:W-:-:S04]  /*0ba0*/  SEL R3, RZ, 0x1, !P0 ;  /* 0x00000001ff037807 */ /* 0x000fc80004000000 */
[----:B------:R-:W-:-:S04]  /*0bb0*/  LOP3.LUT R18, R3, 0x1, R16, 0xf8, !PT ;  /* 0x0000000103127812 */ /* 0x000fc800078ef810 */
[----:B------:R-:W-:-:S05]  /*0bc0*/  LOP3.LUT R15, R18, R15, RZ, 0xc0, !PT ;  /* 0x0000000f120f7212 */ /* 0x000fca00078ec0ff */
[----:B------:R-:W-:-:S05]  /*0bd0*/  IMAD.IADD R15, R16, 0x1, R15 ;  /* 0x00000001100f7824 */ /* 0x000fca00078e020f */
[----:B------:R-:W-:Y:S01]  /*0be0*/  LOP3.LUT R0, R15, R0, RZ, 0xfc, !PT ;  /* 0x000000000f007212 */ /* 0x000fe200078efcff */
[----:B------:R-:W-:Y:S06]  /*0bf0*/  BRA `(.L_x_14) ;  /* 0x0000000000107947 */ /* 0x000fec0003800000 */
.L_x_13:
[----:B------:R-:W-:-:S04]  /*0c00*/  LOP3.LUT R0, R0, 0x80000000, RZ, 0xc0, !PT ;  /* 0x8000000000007812 */ /* 0x000fc800078ec0ff */
[----:B------:R-:W-:Y:S01]  /*0c10*/  LOP3.LUT R0, R0, 0x7f800000, RZ, 0xfc, !PT ;  /* 0x7f80000000007812 */ /* 0x000fe200078efcff */
[----:B------:R-:W-:Y:S06]  /*0c20*/  BRA `(.L_x_14) ;  /* 0x0000000000047947 */ /* 0x000fec0003800000 */
.L_x_12:
[----:B------:R-:W-:-:S07]  /*0c30*/  IMAD R0, R17, 0x800000, R0 ;  /* 0x0080000011007824 */ /* 0x000fce00078e0200 */
.L_x_14:
[----:B------:R-:W-:Y:S05]  /*0c40*/  BSYNC.RECONVERGENT B2 ;  /* 0x0000000000027941 */ /* 0x000fea0003800200 */
.L_x_11:
[----:B------:R-:W-:Y:S05]  /*0c50*/  BRA `(.L_x_15) ;  /* 0x0000000000207947 */ /* 0x000fea0003800000 */
.L_x_10:
[----:B------:R-:W-:-:S04]  /*0c60*/  LOP3.LUT R0, R3, 0x80000000, R0, 0x48, !PT ;  /* 0x8000000003007812 */ /* 0x000fc800078e4800 */
[----:B------:R-:W-:Y:S01]  /*0c70*/  LOP3.LUT R0, R0, 0x7f800000, RZ, 0xfc, !PT ;  /* 0x7f80000000007812 */ /* 0x000fe200078efcff */
[----:B------:R-:W-:Y:S06]  /*0c80*/  BRA `(.L_x_15) ;  /* 0x0000000000147947 */ /* 0x000fec0003800000 */
.L_x_9:
[----:B------:R-:W-:Y:S01]  /*0c90*/  LOP3.LUT R0, R3, 0x80000000, R0, 0x48, !PT ;  /* 0x8000000003007812 */ /* 0x000fe200078e4800 */
[----:B------:R-:W-:Y:S06]  /*0ca0*/  BRA `(.L_x_15) ;  /* 0x00000000000c7947 */ /* 0x000fec0003800000 */
.L_x_8:
[----:B------:R-:W0:Y:S01]  /*0cb0*/  MUFU.RSQ R0, -QNAN ;  /* 0xffc0000000007908 */ /* 0x000e220000001400 */
[----:B------:R-:W-:Y:S05]  /*0cc0*/  BRA `(.L_x_15) ;  /* 0x0000000000047947 */ /* 0x000fea0003800000 */
.L_x_7:
[----:B------:R-:W-:-:S07]  /*0cd0*/  FADD.FTZ R0, R0, R3 ;  /* 0x0000000300007221 */ /* 0x000fce0000010000 */
.L_x_15:
[----:B------:R-:W-:Y:S05]  /*0ce0*/  BSYNC.RECONVERGENT B1 ;  /* 0x0000000000017941 */ /* 0x000fea0003800200 */
.L_x_5:
[----:B------:R-:W-:-:S04]  /*0cf0*/  IMAD.MOV.U32 R15, RZ, RZ, 0x0 ;  /* 0x00000000ff0f7424 */ /* 0x000fc800078e00ff */
[----:B0-----:R-:W-:Y:S05]  /*0d00*/  RET.REL.NODEC R14 `(_Z22cuda_get_closest_pointPhiiyPKhiif) ;  /* 0xfffffff00ebc7950 */ /* 0x001fea0003c3ffff */
.L_x_16:
[----:B------:R-:W-:-:S00]  /*0d10*/  BRA `(.L_x_16) ;  /* 0xfffffffc00fc7947 */ /* 0x000fc0000383ffff */
[----:B------:R-:W-:-:S00]  /*0d20*/  NOP ;  /* 0x0000000000007918 */ /* 0x000fc00000000000 */
        /* <DEDUP_REMOVED lines=13> */
.L_x_42:


//--------------------- .text._Z16cuda_GramSchmidtPfyPKhf --------------------------
	.section	.text._Z16cuda_GramSchmidtPfyPKhf,"ax",@progbits
	.align	128
        .global         _Z16cuda_GramSchmidtPfyPKhf
        .type           _Z16cuda_GramSchmidtPfyPKhf,@function
        .size           _Z16cuda_GramSchmidtPfyPKhf,(.L_x_44 - _Z16cuda_GramSchmidtPfyPKhf)
        .other          _Z16cuda_GramSchmidtPfyPKhf,@"STO_CUDA_ENTRY STV_DEFAULT"
_Z16cuda_GramSchmidtPfyPKhf:
.text._Z16cuda_GramSchmidtPfyPKhf:
        /* <DEDUP_REMOVED lines=10> */
[----:B------:R-:W0:Y:S01]  /*00a0*/  LDCU UR4, c[0x0][0x370] ;  /* 0x00006e00ff0477ac */ /* 0x000e220008000800 */
[----:B------:R-:W-:Y:S02]  /*00b0*/  IMAD.MOV.U32 R11, RZ, RZ, R2 ;  /* 0x000000ffff0b7224 */ /* 0x000fe400078e0002 */
[----:B------:R-:W-:Y:S01]  /*00c0*/  IMAD.MOV.U32 R6, RZ, RZ, R0 ;  /* 0x000000ffff067224 */ /* 0x000fe200078e0000 */
[----:B------:R-:W1:Y:S01]  /*00d0*/  LDCU.64 UR6, c[0x0][0x358] ;  /* 0x00006b00ff0677ac */ /* 0x000e620008000a00 */
[----:B------:R-:W2:Y:S01]  /*00e0*/  LDCU UR5, c[0x0][0x398] ;  /* 0x00007300ff0577ac */ /* 0x000ea20008000800 */
[----:B------:R-:W3:Y:S01]  /*00f0*/  LDCU.64 UR10, c[0x0][0x380] ;  /* 0x00007000ff0a77ac */ /* 0x000ee20008000a00 */
[----:B------:R-:W4:Y:S01]  /*0100*/  LDCU.64 UR12, c[0x0][0x390] ;  /* 0x00007200ff0c77ac */ /* 0x000f220008000a00 */
[----:B0-----:R-:W-:-:S07]  /*0110*/  IMAD R7, R7, UR4, RZ ;  /* 0x0000000407077c24 */ /* 0x001fce000f8e02ff */
.L_x_17:
[C---:B----4-:R-:W-:Y:S02]  /*0120*/  IADD3 R4, P1, PT, R6.reuse, UR12, RZ ;  /* 0x0000000c06047c10 */ /* 0x050fe4000ff3e0ff */
[C---:B---3--:R-:W-:Y:S02]  /*0130*/  LEA R2, P0, R6.reuse, UR10, 0x2 ;  /* 0x0000000a06027c11 */ /* 0x048fe4000f8010ff */
[----:B------:R-:W-:Y:S02]  /*0140*/  IADD3.X R5, PT, PT, R11, UR13, RZ, P1, !PT ;  /* 0x0000000d0b057c10 */ /* 0x000fe40008ffe4ff */
[----:B------:R-:W-:-:S03]  /*0150*/  LEA.HI.X R3, R6, UR11, R11, 0x2, P0 ;  /* 0x0000000b06037c11 */ /* 0x000fc600080f140b */
[----:B-1----:R-:W3:Y:S04]  /*0160*/  LDG.E.U8 R4, desc[UR6][R4.64] ;  /* 0x0000000604047981 */ /* 0x002ee8000c1e1100 */
[----:B------:R-:W2:Y:S01]  /*0170*/  LDG.E R6, desc[UR6][R2.64] ;  /* 0x0000000602067981 */ /* 0x000ea2000c1e1900 */
[----:B---3--:R-:W-:-:S05]  /*0180*/  I2FP.F32.U32 R9, R4 ;  /* 0x0000000400097245 */ /* 0x008fca0000201000 */
[----:B--2---:R-:W-:Y:S01]  /*0190*/  FFMA R9, -R9, UR5, R6 ;  /* 0x0000000509097c23 */ /* 0x004fe20008000106 */
[----:B------:R-:W-:-:S04]  /*01a0*/  IMAD.IADD R6, R7, 0x1, R0 ;  /* 0x0000000107067824 */ /* 0x000fc800078e0200 */
[----:B------:R0:W-:Y:S01]  /*01b0*/  STG.E desc[UR6][R2.64], R9 ;  /* 0x0000000902007986 */ /* 0x0001e2000c101906 */
[----:B------:R-:W-:Y:S01]  /*01c0*/  ISETP.GE.U32.AND P0, PT, R6, UR8, PT ;  /* 0x0000000806007c0c */ /* 0x000fe2000bf06070 */
[--C-:B------:R-:W-:Y:S01]  /*01d0*/  IMAD.MOV.U32 R0, RZ, RZ, R6.reuse ;  /* 0x000000ffff007224 */ /* 0x100fe200078e0006 */
[----:B------:R-:W-:-:S04]  /*01e0*/  SHF.R.S32.HI R11, RZ, 0x1f, R6 ;  /* 0x0000001fff0b7819 */ /* 0x000fc80000011406 */
[----:B------:R-:W-:-:S13]  /*01f0*/  ISETP.GE.U32.AND.EX P0, PT, R11, UR9, PT, P0 ;  /* 0x000000090b007c0c */ /* 0x000fda000bf06100 */
[----:B0-----:R-:W-:Y:S05]  /*0200*/  @!P0 BRA `(.L_x_17) ;  /* 0xfffffffc00c48947 */ /* 0x001fea000383ffff */
[----:B------:R-:W-:Y:S05]  /*0210*/  EXIT ;  /* 0x000000000000794d */ /* 0x000fea0003800000 */
.L_x_18:
        /* <DEDUP_REMOVED lines=14> */
.L_x_44:


//--------------------- .text._Z8cuda_varPKhdyPd  --------------------------
	.section	.text._Z8cuda_varPKhdyPd,"ax",@progbits
	.align	128
        .global         _Z8cuda_varPKhdyPd
        .type           _Z8cuda_varPKhdyPd,@function
        .size           _Z8cuda_varPKhdyPd,(.L_x_45 - _Z8cuda_varPKhdyPd)
        .other          _Z8cuda_varPKhdyPd,@"STO_CUDA_ENTRY STV_DEFAULT"
_Z8cuda_varPKhdyPd:
.text._Z8cuda_varPKhdyPd:
[----:B------:R-:W-:Y:S01]  /*0000*/  LDC R1, c[0x0][0x37c] ;  /* 0x0000df00ff017b82 */ /* 0x000fe20000000800 */
[----:B------:R-:W0:Y:S07]  /*0010*/  S2R R13, SR_TID.X ;  /* 0x00000000000d7919 */ /* 0x000e2e0000002100 */
[----:B------:R-:W1:Y:S01]  /*0020*/  S2UR UR5, SR_CgaCtaId ;  /* 0x00000000000579c3 */ /* 0x000e620000008800 */
[----:B------:R-:W2:Y:S01]  /*0030*/  LDCU UR8, c[0x0][0x360] ;  /* 0x00006c00ff0877ac */ /* 0x000ea20008000800 */
[----:B------:R-:W-:Y:S01]  /*0040*/  BSSY.RECONVERGENT B0, `(.L_x_19) ;  /* 0x0000025000007945 */ /* 0x000fe20003800200 */
[----:B------:R-:W3:Y:S01]  /*0050*/  S2R R0, SR_CTAID.X ;  /* 0x0000000000007919 */ /* 0x000ee20000002500 */
[----:B------:R-:W4:Y:S01]  /*0060*/  LDCU.64 UR10, c[0x0][0x390] ;  /* 0x00007200ff0a77ac */ /* 0x000f220008000a00 */
[----:B------:R-:W-:Y:S01]  /*0070*/  UMOV UR4, 0x400 ;  /* 0x0000040000047882 */ /* 0x000fe20000000000 */
[----:B------:R-:W0:Y:S01]  /*0080*/  LDCU.64 UR6, c[0x0][0x358] ;  /* 0x00006b00ff0677ac */ /* 0x000e220008000a00 */
[----:B------:R-:W0:Y:S01]  /*0090*/  LDCU.64 UR14, c[0x0][0x388] ;  /* 0x00007100ff0e77ac */ /* 0x000e220008000a00 */
[----:B------:R-:W0:Y:S01]  /*00a0*/  LDCU.64 UR12, c[0x0][0x380] ;  /* 0x00007000ff0c77ac */ /* 0x000e220008000a00 */
[----:B--2---:R-:W-:Y:S01]  /*00b0*/  IMAD.U32 R9, RZ, RZ, UR8 ;  /* 0x00000008ff097e24 */ /* 0x004fe2000f8e00ff */
[----:B-1----:R-:W-:-:S06]  /*00c0*/  ULEA UR4, UR5, UR4, 0x18 ;  /* 0x0000000405047291 */ /* 0x002fcc000f8ec0ff */
[----:B0-----:R-:W-:Y:S01]  /*00d0*/  LEA R8, R13, UR4, 0x2 ;  /* 0x000000040d087c11 */ /* 0x001fe2000f8e10ff */
[----:B---3--:R-:W-:-:S04]  /*00e0*/  IMAD R2, R0, UR8, R13 ;  /* 0x0000000800027c24 */ /* 0x008fc8000f8e020d */
[----:B------:R0:W-:Y:S01]  /*00f0*/  STS [R8], RZ ;  /* 0x000000ff08007388 */ /* 0x0001e20000000800 */
[----:B----4-:R-:W-:Y:S02]  /*0100*/  ISETP.GE.U32.AND P0, PT, R2, UR10, PT ;  /* 0x0000000a02007c0c */ /* 0x010fe4000bf06070 */
[----:B------:R-:W-:-:S04]  /*0110*/  SHF.R.S32.HI R3, RZ, 0x1f, R2 ;  /* 0x0000001fff037819 */ /* 0x000fc80000011402 */
[----:B------:R-:W-:-:S13]  /*0120*/  ISETP.GE.U32.AND.EX P0, PT, R3, UR11, PT, P0 ;  /* 0x0000000b03007c0c */ /* 0x000fda000bf06100 */
[----:B0-----:R-:W-:Y:S05]  /*0130*/  @P0 BRA `(.L_x_20) ;  /* 0x0000000000540947 */ /* 0x001fea0003800000 */
[----:B------:R-:W0:Y:S01]  /*0140*/  LDCU UR4, c[0x0][0x370] ;  /* 0x00006e00ff0477ac */ /* 0x000e220008000800 */
[----:B------:R-:W-:Y:S01]  /*0150*/  BSSY.RECONVERGENT B1, `(.L_x_21) ;  /* 0x0000012000017945 */ /* 0x000fe20003800200 */
[----:B------:R-:W-:Y:S02]  /*0160*/  IMAD.MOV.U32 R10, RZ, RZ, R2 ;  /* 0x000000ffff0a7224 */ /* 0x000fe400078e0002 */
[----:B------:R-:W-:Y:S02]  /*0170*/  IMAD.MOV.U32 R12, RZ, RZ, R3 ;  /* 0x000000ffff0c7224 */ /* 0x000fe400078e0003 */
[----:B------:R-:W-:Y:S02]  /*0180*/  IMAD.MOV.U32 R11, RZ, RZ, RZ ;  /* 0x000000ffff0b7224 */ /* 0x000fe400078e00ff */
[----:B0-----:R-:W-:-:S07]  /*0190*/  IMAD R15, R9, UR4, RZ ;  /* 0x00000004090f7c24 */ /* 0x001fce000f8e02ff */
.L_x_22:
[----:B------:R-:W-:-:S04]  /*01a0*/  IADD3 R6, P0, PT, R10, UR12, RZ ;  /* 0x0000000c0a067c10 */ /* 0x000fc8000ff1e0ff */
[----:B------:R-:W-:-:S05]  /*01b0*/  IADD3.X R7, PT, PT, R12, UR13, RZ, P0, !PT ;  /* 0x0000000d0c077c10 */ /* 0x000fca00087fe4ff */
[----:B------:R-:W2:Y:S01]  /*01c0*/  LDG.E.U8 R6, desc[UR6][R6.64] ;  /* 0x0000000606067981 */ /* 0x000ea2000c1e1100 */
[----:B01----:R-:W-:Y:S01]  /*01d0*/  F2F.F64.F32 R4, R11 ;  /* 0x0000000b00047310 */ /* 0x003fe20000201800 */
[----:B------:R-:W-:-:S05]  /*01e0*/  IADD3 R10, P0, PT, R15, R10, RZ ;  /* 0x0000000a0f0a7210 */ /* 0x000fca0007f1e0ff */
[----:B------:R-:W-:Y:S01]  /*01f0*/  IMAD.X R12, RZ, RZ, R12, P0 ;  /* 0x000000ffff0c7224 */ /* 0x000fe200000e060c */
[----:B------:R-:W-:-:S04]  /*0200*/  ISETP.GE.U32.AND P0, PT, R10, UR10, PT ;  /* 0x0000000a0a007c0c */ /* 0x000fc8000bf06070 */
[----:B------:R-:W-:Y:S01]  /*0210*/  ISETP.GE.U32.AND.EX P0, PT, R12, UR11, PT, P0 ;  /* 0x0000000b0c007c0c */ /* 0x000fe2000bf06100 */
[----:B--2---:R-:W0:Y:S02]  /*0220*/  I2F.F64.U16 R2, R6 ;  /* 0x0000000600027312 */ /* 0x004e240000101800 */
[----:B0-----:R-:W-:-:S08]  /*0230*/  DADD R2, R2, -UR14 ;  /* 0x8000000e02027e29 */ /* 0x001fd00008000000 */
[----:B------:R-:W-:-:S06]  /*0240*/  DFMA R4, R2, R2, R4 ;  /* 0x000000020204722b */ /* 0x000fcc0000000004 */
[----:B------:R0:W1:Y:S01]  /*0250*/  F2F.F32.F64 R11, R4 ;  /* 0x00000004000b7310 */ /* 0x0000620000301000 */
[----:B------:R-:W-:Y:S05]  /*0260*/  @!P0 BRA `(.L_x_22) ;  /* 0xfffffffc00cc8947 */ /* 0x000fea000383ffff */
[----:B------:R-:W-:Y:S05]  /*0270*/  BSYNC.RECONVERGENT B1 ;  /* 0x0000000000017941 */ /* 0x000fea0003800200 */
.L_x_21:
[----:B-1----:R1:W-:Y:S02]  /*0280*/  STS [R8], R11 ;  /* 0x0000000b08007388 */ /* 0x0023e40000000800 */
.L_x_20:
[----:B------:R-:W-:Y:S05]  /*0290*/  BSYNC.RECONVERGENT B0 ;  /* 0x0000000000007941 */ /* 0x000fea0003800200 */
.L_x_19:
[----:B------:R-:W-:Y:S01]  /*02a0*/  BAR.SYNC.DEFER_BLOCKING 0x0 ;  /* 0x0000000000007b1d */ /* 0x000fe20000010000 */
[----:B------:R-:W-:Y:S02]  /*02b0*/  ISETP.GE.U32.AND P1, PT, R9, 0x2, PT ;  /* 0x000000020900780c */ /* 0x000fe40003f26070 */
[----:B------:R-:W-:-:S11]  /*02c0*/  ISETP.NE.AND P0, PT, R13, RZ, PT ;  /* 0x000000ff0d00720c */ /* 0x000fd60003f05270 */
[----:B------:R-:W-:Y:S05]  /*02d0*/  @!P1 BRA `(.L_x_23) ;  /* 0x00000000002c9947 */ /* 0x000fea0003800000 */
.L_x_24:
[----:B0-----:R-:W-:-:S04]  /*02e0*/  SHF.R.U32.HI R4, RZ, 0x1, R9 ;  /* 0x00000001ff047819 */ /* 0x001fc80000011609 */
[----:B------:R-:W-:-:S13]  /*02f0*/  ISETP.GE.U32.AND P1, PT, R13, R4, PT ;  /* 0x000000040d00720c */ /* 0x000fda0003f26070 */
[----:B------:R-:W-:Y:S01]  /*0300*/  @!P1 IMAD R2, R4, 0x4, R8 ;  /* 0x0000000404029824 */ /* 0x000fe200078e0208 */
[----:B------:R-:W-:Y:S05]  /*0310*/  @!P1 LDS R3, [R8] ;  /* 0x0000000008039984 */ /* 0x000fea0000000800 */
[----:B------:R-:W0:Y:S02]  /*0320*/  @!P1 LDS R2, [R2] ;  /* 0x0000000002029984 */ /* 0x000e240000000800 */
[----:B0-----:R-:W-:-:S05]  /*0330*/  @!P1 FADD R3, R2, R3 ;  /* 0x0000000302039221 */ /* 0x001fca0000000000 */
[----:B------:R2:W-:Y:S01]  /*0340*/  @!P1 STS [R8], R3 ;  /* 0x0000000308009388 */ /* 0x0005e20000000800 */
[----:B------:R-:W-:Y:S01]  /*0350*/  BAR.SYNC.DEFER_BLOCKING 0x0 ;  /* 0x0000000000007b1d */ /* 0x000fe20000010000 */
[----:B------:R-:W-:Y:S01]  /*0360*/  ISETP.GT.U32.AND P1, PT, R9, 0x3, PT ;  /* 0x000000030900780c */ /* 0x000fe20003f24070 */
[----:B------:R-:W-:-:S12]  /*0370*/  IMAD.MOV.U32 R9, RZ, RZ, R4 ;  /* 0x000000ffff097224 */ /* 0x000fd800078e0004 */
[----:B--2---:R-:W-:Y:S05]  /*0380*/  @P1 BRA `(.L_x_24) ;  /* 0xfffffffc00d41947 */ /* 0x004fea000383ffff */
.L_x_23:
[----:B------:R-:W-:Y:S05]  /*0390*/  @P0 EXIT ;  /* 0x000000000000094d */ /* 0x000fea0003800000 */
[----:B------:R-:W2:Y:S01]  /*03a0*/  S2UR UR5, SR_CgaCtaId ;  /* 0x00000000000579c3 */ /* 0x000ea20000008800 */
[----:B------:R-:W-:-:S07]  /*03b0*/  UMOV UR4, 0x400 ;  /* 0x0000040000047882 */ /* 0x000fce0000000000 */
[----:B0-----:R-:W0:Y:S01]  /*03c0*/  LDC.64 R4, c[0x0][0x398] ;  /* 0x0000e600ff047b82 */ /* 0x001e220000000a00 */
[----:B--2---:R-:W-:Y:S01]  /*03d0*/  ULEA UR4, UR5, UR4, 0x18 ;  /* 0x0000000405047291 */ /* 0x004fe2000f8ec0ff */
[----:B0-----:R-:W-:-:S08]  /*03e0*/  IMAD.WIDE.U32 R4, R0, 0x8, R4 ;  /* 0x0000000800047825 */ /* 0x001fd000078e0004 */
[----:B------:R-:W0:Y:S02]  /*03f0*/  LDS R2, [UR4] ;  /* 0x00000004ff027984 */ /* 0x000e240008000800 */
[----:B0-----:R-:W0:Y:S02]  /*0400*/  F2F.F64.F32 R2, R2 ;  /* 0x0000000200027310 */ /* 0x001e240000201800 */
[----:B0-----:R-:W-:Y:S01]  /*0410*/  STG.E.64 desc[UR6][R4.64], R2 ;  /* 0x0000000204007986 */ /* 0x001fe2000c101b06 */
[----:B------:R-:W-:Y:S05]  /*0420*/  EXIT ;  /* 0x000000000000794d */ /* 0x000fea0003800000 */
.L_x_25:
        /* <DEDUP_REMOVED lines=13> */
.L_x_45:


//--------------------- .text._Z9cuda_meanPKhPdy  --------------------------
	.section	.text._Z9cuda_meanPKhPdy,"ax",@progbits
	.align	128
        .global         _Z9cuda_meanPKhPdy
        .type           _Z9cuda_meanPKhPdy,@function
        .size           _Z9cuda_meanPKhPdy,(.L_x_46 - _Z9cuda_meanPKhPdy)
        .other          _Z9cuda_meanPKhPdy,@"STO_CUDA_ENTRY STV_DEFAULT"
_Z9cuda_meanPKhPdy:
.text._Z9cuda_meanPKhPdy:
        /* <DEDUP_REMOVED lines=25> */
.L_x_29:
[----:B------:R-:W-:-:S04]  /*0190*/  IADD3 R2, P0, PT, R8, UR12, RZ ;  /* 0x0000000c08027c10 */ /* 0x000fc8000ff1e0ff */
[----:B------:R-:W-:-:S05]  /*01a0*/  IADD3.X R3, PT, PT, R10, UR13, RZ, P0, !PT ;  /* 0x0000000d0a037c10 */ /* 0x000fca00087fe4ff */
[----:B------:R-:W2:Y:S01]  /*01b0*/  LDG.E.U8 R2, desc[UR6][R2.64] ;  /* 0x0000000602027981 */ /* 0x000ea2000c1e1100 */
[----:B------:R-:W-:-:S04]  /*01c0*/  IADD3 R8, P1, PT, R11, R8, RZ ;  /* 0x000000080b087210 */ /* 0x000fc80007f3e0ff */
[----:B------:R-:W-:Y:S01]  /*01d0*/  ISETP.GE.U32.AND P0, PT, R8, UR10, PT ;  /* 0x0000000a08007c0c */ /* 0x000fe2000bf06070 */
[----:B------:R-:W-:-:S05]  /*01e0*/  IMAD.X R10, RZ, RZ, R10, P1 ;  /* 0x000000ffff0a7224 */ /* 0x000fca00008e060a */
[----:B------:R-:W-:Y:S02]  /*01f0*/  ISETP.GE.U32.AND.EX P0, PT, R10, UR11, PT, P0 ;  /* 0x0000000b0a007c0c */ /* 0x000fe4000bf06100 */
[----:B--2---:R-:W-:-:S05]  /*0200*/  I2FP.F32.U32 R0, R2 ;  /* 0x0000000200007245 */ /* 0x004fca0000201000 */
[----:B------:R-:W-:-:S06]  /*0210*/  FADD R7, R0, R7 ;  /* 0x0000000700077221 */ /* 0x000fcc0000000000 */
[----:B------:R-:W-:Y:S05]  /*0220*/  @!P0 BRA `(.L_x_29) ;  /* 0xfffffffc00d88947 */ /* 0x000fea000383ffff */
[----:B------:R-:W-:Y:S05]  /*0230*/  BSYNC.RECONVERGENT B1 ;  /* 0x0000000000017941 */ /* 0x000fea0003800200 */
.L_x_28:
[----:B------:R0:W-:Y:S02]  /*0240*/  STS [R4], R7 ;  /* 0x0000000704007388 */ /* 0x0001e40000000800 */
.L_x_27:
[----:B------:R-:W-:Y:S05]  /*0250*/  BSYNC.RECONVERGENT B0 ;  /* 0x0000000000007941 */ /* 0x000fea0003800200 */
.L_x_26:
[----:B------:R-:W-:Y:S01]  /*0260*/  BAR.SYNC.DEFER_BLOCKING 0x0 ;  /* 0x0000000000007b1d */ /* 0x000fe20000010000 */
[----:B------:R-:W-:Y:S02]  /*0270*/  ISETP.GE.U32.AND P1, PT, R5, 0x2, PT ;  /* 0x000000020500780c */ /* 0x000fe40003f26070 */
[----:B------:R-:W-:-:S11]  /*0280*/  ISETP.NE.AND P0, PT, R6, RZ, PT ;  /* 0x000000ff0600720c */ /* 0x000fd60003f05270 */
[----:B------:R-:W-:Y:S05]  /*0290*/  @!P1 BRA `(.L_x_30) ;  /* 0x00000000002c9947 */ /* 0x000fea0003800000 */
.L_x_31:
        /* <DEDUP_REMOVED lines=10> */
[----:B-1----:R-:W-:Y:S05]  /*0340*/  @P1 BRA `(.L_x_31) ;  /* 0xfffffffc00d41947 */ /* 0x002fea000383ffff */
.L_x_30:
[----:B------:R-:W-:Y:S05]  /*0350*/  @P0 EXIT ;  /* 0x000000000000094d */ /* 0x000fea0003800000 */
[----:B------:R-:W1:Y:S01]  /*0360*/  S2UR UR5, SR_CgaCtaId ;  /* 0x00000000000579c3 */ /* 0x000e620000008800 */
[----:B------:R-:W-:-:S07]  /*0370*/  UMOV UR4, 0x400 ;  /* 0x0000040000047882 */ /* 0x000fce0000000000 */
[----:B0-----:R-:W0:Y:S01]  /*0380*/  LDC.64 R4, c[0x0][0x388] ;  /* 0x0000e200ff047b82 */ /* 0x001e220000000a00 */
[----:B-1----:R-:W-:Y:S01]  /*0390*/  ULEA UR4, UR5, UR4, 0x18 ;  /* 0x0000000405047291 */ /* 0x002fe2000f8ec0ff */
[----:B0-----:R-:W-:-:S08]  /*03a0*/  IMAD.WIDE.U32 R4, R9, 0x8, R4 ;  /* 0x0000000809047825 */ /* 0x001fd000078e0004 */
[----:B------:R-:W0:Y:S02]  /*03b0*/  LDS R2, [UR4] ;  /* 0x00000004ff027984 */ /* 0x000e240008000800 */
[----:B0-----:R-:W0:Y:S02]  /*03c0*/  F2F.F64.F32 R2, R2 ;  /* 0x0000000200027310 */ /* 0x001e240000201800 */
[----:B0-----:R-:W-:Y:S01]  /*03d0*/  STG.E.64 desc[UR6][R4.64], R2 ;  /* 0x0000000204007986 */ /* 0x001fe2000c101b06 */
[----:B------:R-:W-:Y:S05]  /*03e0*/  EXIT ;  /* 0x000000000000794d */ /* 0x000fea0003800000 */
.L_x_32:
        /* <DEDUP_REMOVED lines=9> */
.L_x_46:


//--------------------- .text._Z11cuda_CovVarPKhS0_ffyPdS1_ --------------------------
	.section	.text._Z11cuda_CovVarPKhS0_ffyPdS1_,"ax",@progbits
	.align	128
        .global         _Z11cuda_CovVarPKhS0_ffyPdS1_
        .type           _Z11cuda_CovVarPKhS0_ffyPdS1_,@function
        .size           _Z11cuda_CovVarPKhS0_ffyPdS1_,(.L_x_47 - _Z11cuda_CovVarPKhS0_ffyPdS1_)
        .other          _Z11cuda_CovVarPKhS0_ffyPdS1_,@"STO_CUDA_ENTRY STV_DEFAULT"
_Z11cuda_CovVarPKhS0_ffyPdS1_:
.text._Z11cuda_CovVarPKhS0_ffyPdS1_:
[----:B------:R-:W-:Y:S01]  /*0000*/  LDC R1, c[0x0][0x37c] ;  /* 0x0000df00ff017b82 */ /* 0x000fe20000000800 */
[----:B------:R-:W0:Y:S01]  /*0010*/  S2R R0, SR_TID.X ;  /* 0x0000000000007919 */ /* 0x000e220000002100 */
[----:B------:R-:W1:Y:S06]  /*0020*/  LDCU UR8, c[0x0][0x360] ;  /* 0x00006c00ff0877ac */ /* 0x000e6c0008000800 */
[----:B------:R-:W2:Y:S01]  /*0030*/  S2UR UR6, SR_CgaCtaId ;  /* 0x00000000000679c3 */ /* 0x000ea20000008800 */
[----:B------:R-:W-:Y:S01]  /*0040*/  BSSY.RECONVERGENT B0, `(.L_x_33) ;  /* 0x0000030000007945 */ /* 0x000fe20003800200 */
[----:B------:R-:W3:Y:S01]  /*0050*/  S2R R15, SR_CTAID.X ;  /* 0x00000000000f7919 */ /* 0x000ee20000002500 */
[----:B------:R-:W4:Y:S01]  /*0060*/  LDCU.64 UR10, c[0x0][0x398] ;  /* 0x00007300ff0a77ac */ /* 0x000f220008000a00 */
[----:B------:R-:W-:Y:S01]  /*0070*/  UMOV UR4, 0x400 ;  /* 0x0000040000047882 */ /* 0x000fe20000000000 */
[----:B------:R-:W0:Y:S01]  /*0080*/  LDCU.128 UR12, c[0x0][0x380] ;  /* 0x00007000ff0c77ac */ /* 0x000e220008000c00 */
[----:B------:R-:W-:Y:S01]  /*0090*/  UIADD3 UR5, UPT, UPT, UR4, 0x1000, URZ ;  /* 0x0000100004057890 */ /* 0x000fe2000fffe0ff */
[----:B-1----:R-:W-:Y:S01]  /*00a0*/  IMAD.U32 R14, RZ, RZ, UR8 ;  /* 0x00000008ff0e7e24 */ /* 0x002fe2000f8e00ff */
[----:B--2---:R-:W-:-:S02]  /*00b0*/  ULEA UR4, UR6, UR4, 0x18 ;  /* 0x0000000406047291 */ /* 0x004fc4000f8ec0ff */
[----:B------:R-:W-:Y:S01]  /*00c0*/  ULEA UR5, UR6, UR5, 0x18 ;  /* 0x0000000506057291 */ /* 0x000fe2000f8ec0ff */
[----:B------:R-:W1:Y:S03]  /*00d0*/  LDCU.64 UR6, c[0x0][0x358] ;  /* 0x00006b00ff0677ac */ /* 0x000e660008000a00 */
[C---:B0-----:R-:W-:Y:S02]  /*00e0*/  LEA R17, R0.reuse, UR4, 0x3 ;  /* 0x0000000400117c11 */ /* 0x041fe4000f8e18ff */
[----:B------:R-:W-:Y:S01]  /*00f0*/  LEA R19, R0, UR5, 0x3 ;  /* 0x0000000500137c11 */ /* 0x000fe2000f8e18ff */
[----:B---3--:R-:W-:Y:S02]  /*0100*/  IMAD R23, R15, UR8, R0 ;  /* 0x000000080f177c24 */ /* 0x008fe4000f8e0200 */
[----:B------:R0:W-:Y:S03]  /*0110*/  STS.64 [R17], RZ ;  /* 0x000000ff11007388 */ /* 0x0001e60000000a00 */
[----:B----4-:R-:W-:Y:S01]  /*0120*/  ISETP.GE.U32.AND P0, PT, R23, UR10, PT ;  /* 0x0000000a17007c0c */ /* 0x010fe2000bf06070 */
[----:B------:R0:W-:Y:S01]  /*0130*/  STS.64 [R19], RZ ;  /* 0x000000ff13007388 */ /* 0x0001e20000000a00 */
[----:B------:R-:W-:Y:S01]  /*0140*/  SHF.R.S32.HI R18, RZ, 0x1f, R23 ;  /* 0x0000001fff127819 */ /* 0x000fe20000011417 */
[----:B------:R-:W-:Y:S03]  /*0150*/  BAR.SYNC.DEFER_BLOCKING 0x0 ;  /* 0x0000000000007b1d */ /* 0x000fe60000010000 */
[----:B------:R-:W-:-:S13]  /*0160*/  ISETP.GE.U32.AND.EX P0, PT, R18, UR11, PT, P0 ;  /* 0x0000000b12007c0c */ /* 0x000fda000bf06100 */
[----:B01----:R-:W-:Y:S05]  /*0170*/  @P0 BRA `(.L_x_34) ;  /* 0x0000000000700947 */ /* 0x003fea0003800000 */
[----:B------:R0:W1:Y:S01]  /*0180*/  LDS.64 R8, [R17] ;  /* 0x0000000011087984 */ /* 0x0000620000000a00 */
[----:B------:R-:W2:Y:S01]  /*0190*/  LDCU.64 UR8, c[0x0][0x390] ;  /* 0x00007200ff0877ac */ /* 0x000ea20008000a00 */
[----:B------:R-:W-:Y:S02]  /*01a0*/  BSSY.RECONVERGENT B1, `(.L_x_35) ;  /* 0x0000017000017945 */ /* 0x000fe40003800200 */
[----:B------:R0:W3:Y:S01]  /*01b0*/  LDS.64 R6, [R19] ;  /* 0x0000000013067984 */ /* 0x0000e20000000a00 */
[----:B------:R-:W4:Y:S01]  /*01c0*/  LDCU UR4, c[0x0][0x370] ;  /* 0x00006e00ff0477ac */ /* 0x000f220008000800 */
[----:B--2---:R-:W2:Y:S01]  /*01d0*/  F2F.F64.F32 R4, UR8 ;  /* 0x0000000800047d10 */ /* 0x004ea20008201800 */
[----:B----4-:R-:W-:-:S07]  /*01e0*/  IMAD R16, R14, UR4, RZ ;  /* 0x000000040e107c24 */ /* 0x010fce000f8e02ff */
[----:B0-----:R-:W4:Y:S02]  /*01f0*/  F2F.F64.F32 R2, UR9 ;  /* 0x0000000900027d10 */ /* 0x001f240008201800 */
.L_x_36:
[C---:B------:R-:W-:Y:S02]  /*0200*/  IADD3 R24, P0, PT, R23.reuse, UR12, RZ ;  /* 0x0000000c17187c10 */ /* 0x040fe4000ff1e0ff */
[----:B------:R-:W-:Y:S02]  /*0210*/  IADD3 R20, P1, PT, R23, UR14, RZ ;  /* 0x0000000e17147c10 */ /* 0x000fe4000ff3e0ff */
[C---:B------:R-:W-:Y:S02]  /*0220*/  IADD3.X R25, PT, PT, R18.reuse, UR13, RZ, P0, !PT ;  /* 0x0000000d12197c10 */ /* 0x040fe400087fe4ff */
[----:B------:R-:W-:-:S03]  /*0230*/  IADD3.X R21, PT, PT, R18, UR15, RZ, P1, !PT ;  /* 0x0000000f12157c10 */ /* 0x000fc60008ffe4ff */
[----:B------:R-:W5:Y:S04]  /*0240*/  LDG.E.U8 R24, desc[UR6][R24.64] ;  /* 0x0000000618187981 */ /* 0x000f68000c1e1100 */
[----:B------:R-:W2:Y:S01]  /*0250*/  LDG.E.U8 R20, desc[UR6][R20.64] ;  /* 0x0000000614147981 */ /* 0x000ea2000c1e1100 */
[----:B------:R-:W-:-:S05]  /*0260*/  IADD3 R23, P0, PT, R16, R23, RZ ;  /* 0x0000001710177210 */ /* 0x000fca0007f1e0ff */
[----:B------:R-:W-:Y:S01]  /*0270*/  IMAD.X R18, RZ, RZ, R18, P0 ;  /* 0x000000ffff127224 */ /* 0x000fe200000e0612 */
[----:B------:R-:W-:-:S04]  /*0280*/  ISETP.GE.U32.AND P0, PT, R23, UR10, PT ;  /* 0x0000000a17007c0c */ /* 0x000fc8000bf06070 */
[----:B------:R-:W-:Y:S01]  /*0290*/  ISETP.GE.U32.AND.EX P0, PT, R18, UR11, PT, P0 ;  /* 0x0000000b12007c0c */ /* 0x000fe2000bf06100 */
[----:B-----5:R-:W0:Y:S08]  /*02a0*/  I2F.F64.U16 R12, R24 ;  /* 0x00000018000c7312 */ /* 0x020e300000101800 */
[----:B--2---:R-:W4:Y:S01]  /*02b0*/  I2F.F64.U16 R10, R20 ;  /* 0x00000014000a7312 */ /* 0x004f220000101800 */
[----:B0-----:R-:W-:-:S02]  /*02c0*/  DADD R12, -R4, R12 ;  /* 0x00000000040c7229 */ /* 0x001fc4000000010c */
[----:B----4-:R-:W-:-:S08]  /*02d0*/  DADD R10, -R2, R10 ;  /* 0x00000000020a7229 */ /* 0x010fd0000000010a */
[-C--:B-1----:R-:W-:Y:S02]  /*02e0*/  DFMA R8, R12, R10.reuse, R8 ;  /* 0x0000000a0c08722b */ /* 0x082fe40000000008 */
[----:B---3--:R-:W-:Y:S01]  /*02f0*/  DFMA R6, R10, R10, R6 ;  /* 0x0000000a0a06722b */ /* 0x008fe20000000006 */
[----:B------:R-:W-:Y:S10]  /*0300*/  @!P0 BRA `(.L_x_36) ;  /* 0xfffffffc00bc8947 */ /* 0x000ff4000383ffff */
[----:B------:R-:W-:Y:S05]  /*0310*/  BSYNC.RECONVERGENT B1 ;  /* 0x0000000000017941 */ /* 0x000fea0003800200 */
.L_x_35:
[----:B------:R0:W-:Y:S04]  /*0320*/  STS.64 [R17], R8 ;  /* 0x0000000811007388 */ /* 0x0001e80000000a00 */
[----:B------:R0:W-:Y:S02]  /*0330*/  STS.64 [R19], R6 ;  /* 0x0000000613007388 */ /* 0x0001e40000000a00 */
.L_x_34:
[----:B------:R-:W-:Y:S05]  /*0340*/  BSYNC.RECONVERGENT B0 ;  /* 0x0000000000007941 */ /* 0x000fea0003800200 */
.L_x_33:
[----:B------:R-:W-:Y:S01]  /*0350*/  BAR.SYNC.DEFER_BLOCKING 0x0 ;  /* 0x0000000000007b1d */ /* 0x000fe20000010000 */
[----:B------:R-:W-:-:S13]  /*0360*/  ISETP.GE.U32.AND P0, PT, R14, 0x2, PT ;  /* 0x000000020e00780c */ /* 0x000fda0003f06070 */
[----:B------:R-:W-:Y:S05]  /*0370*/  @!P0 BRA `(.L_x_37) ;  /* 0x00000000004c8947 */ /* 0x000fea0003800000 */
.L_x_40:
[----:B------:R-:W-:Y:S01]  /*0380*/  SHF.R.U32.HI R10, RZ, 0x1, R14 ;  /* 0x00000001ff0a7819 */ /* 0x000fe2000001160e */
[----:B------:R-:W-:Y:S03]  /*0390*/  BSSY.RECONVERGENT B0, `(.L_x_38) ;  /* 0x000000d000007945 */ /* 0x000fe60003800200 */
[----:B------:R-:W-:-:S13]  /*03a0*/  ISETP.GE.U32.AND P0, PT, R0, R10, PT ;  /* 0x0000000a0000720c */ /* 0x000fda0003f06070 */
[----:B-1----:R-:W-:Y:S05]  /*03b0*/  @P0 BRA `(.L_x_39) ;  /* 0x0000000000280947 */ /* 0x002fea0003800000 */
[C---:B0-----:R-:W-:Y:S01]  /*03c0*/  IMAD R8, R10.reuse, 0x8, R17 ;  /* 0x000000080a087824 */ /* 0x041fe200078e0211 */
[----:B------:R-:W-:Y:S01]  /*03d0*/  LDS.64 R4, [R17] ;  /* 0x0000000011047984 */ /* 0x000fe20000000a00 */
[----:B------:R-:W-:-:S03]  /*03e0*/  IMAD R9, R10, 0x8, R19 ;  /* 0x000000080a097824 */ /* 0x000fc600078e0213 */
[----:B------:R-:W0:Y:S02]  /*03f0*/  LDS.64 R2, [R8] ;  /* 0x0000000008027984 */ /* 0x000e240000000a00 */
[----:B0-----:R-:W-:-:S07]  /*0400*/  DADD R2, R2, R4 ;  /* 0x0000000002027229 */ /* 0x001fce0000000004 */
[----:B------:R-:W-:Y:S04]  /*0410*/  STS.64 [R17], R2 ;  /* 0x0000000211007388 */ /* 0x000fe80000000a00 */
[----:B------:R-:W-:Y:S04]  /*0420*/  LDS.64 R4, [R9] ;  /* 0x0000000009047984 */ /* 0x000fe80000000a00 */
[----:B------:R-:W0:Y:S02]  /*0430*/  LDS.64 R6, [R19] ;  /* 0x0000000013067984 */ /* 0x000e240000000a00 */
[----:B0-----:R-:W-:-:S07]  /*0440*/  DADD R4, R4, R6 ;  /* 0x0000000004047229 */ /* 0x001fce0000000006 */
[----:B------:R1:W-:Y:S04]  /*0450*/  STS.64 [R19], R4 ;  /* 0x0000000413007388 */ /* 0x0003e80000000a00 */
.L_x_39:
[----:B------:R-:W-:Y:S05]  /*0460*/  BSYNC.RECONVERGENT B0 ;  /* 0x0000000000007941 */ /* 0x000fea0003800200 */
.L_x_38:
[----:B------:R-:W-:Y:S01]  /*0470*/  BAR.SYNC.DEFER_BLOCKING 0x0 ;  /* 0x0000000000007b1d */ /* 0x000fe20000010000 */
[----:B------:R-:W-:Y:S01]  /*0480*/  ISETP.GT.U32.AND P0, PT, R14, 0x3, PT ;  /* 0x000000030e00780c */ /* 0x000fe20003f04070 */
[----:B------:R-:W-:-:S12]  /*0490*/  IMAD.MOV.U32 R14, RZ, RZ, R10 ;  /* 0x000000ffff0e7224 */ /* 0x000fd800078e000a */
[----:B------:R-:W-:Y:S05]  /*04a0*/  @P0 BRA `(.L_x_40) ;  /* 0xfffffffc00b40947 */ /* 0x000fea000383ffff */
.L_x_37:
[----:B------:R-:W-:-:S13]  /*04b0*/  ISETP.NE.AND P0, PT, R0, RZ, PT ;  /* 0x000000ff0000720c */ /* 0x000fda0003f05270 */
[----:B------:R-:W-:Y:S05]  /*04c0*/  @P0 EXIT ;  /* 0x000000000000094d */ /* 0x000fea0003800000 */
[----:B------:R-:W2:Y:S01]  /*04d0*/  S2UR UR5, SR_CgaCtaId ;  /* 0x00000000000579c3 */ /* 0x000ea20000008800 */
[----:B------:R-:W-:-:S07]  /*04e0*/  UMOV UR4, 0x400 ;  /* 0x0000040000047882 */ /* 0x000fce0000000000 */
[----:B-1----:R-:W1:Y:S08]  /*04f0*/  LDC.64 R4, c[0x0][0x3a0] ;  /* 0x0000e800ff047b82 */ /* 0x002e700000000a00 */
[----:B0-----:R-:W0:Y:S01]  /*0500*/  LDC.64 R8, c[0x0][0x3a8] ;  /* 0x0000ea00ff087b82 */ /* 0x001e220000000a00 */
[----:B--2---:R-:W-:Y:S01]  /*0510*/  ULEA UR4, UR5, UR4, 0x18 ;  /* 0x0000000405047291 */ /* 0x004fe2000f8ec0ff */
[----:B-1----:R-:W-:-:S08]  /*0520*/  IMAD.WIDE.U32 R4, R15, 0x8, R4 ;  /* 0x000000080f047825 */ /* 0x002fd000078e0004 */
[----:B------:R-:W1:Y:S04]  /*0530*/  LDS.64 R2, [UR4] ;  /* 0x00000004ff027984 */ /* 0x000e680008000a00 */
[----:B------:R-:W2:Y:S01]  /*0540*/  LDS.64 R6, [UR4+0x1000] ;  /* 0x00100004ff067984 */ /* 0x000ea20008000a00 */
[----:B0-----:R-:W-:-:S03]  /*0550*/  IMAD.WIDE.U32 R8, R15, 0x8, R8 ;  /* 0x000000080f087825 */ /* 0x001fc600078e0008 */
[----:B-1----:R-:W-:Y:S04]  /*0560*/  STG.E.64 desc[UR6][R4.64], R2 ;  /* 0x0000000204007986 */ /* 0x002fe8000c101b06 */
[----:B--2---:R-:W-:Y:S01]  /*0570*/  STG.E.64 desc[UR6][R8.64], R6 ;  /* 0x0000000608007986 */ /* 0x004fe2000c101b06 */
[----:B------:R-:W-:Y:S05]  /*0580*/  EXIT ;  /* 0x000000000000794d */ /* 0x000fea0003800000 */
.L_x_41:
        /* <DEDUP_REMOVED lines=15> */
.L_x_47:


//--------------------- .nv.shared.reserved.0     --------------------------
	.section	.nv.shared.reserved.0,"aw",@nobits
	.weak		__nv_reservedSMEM_offset_0_alias
	.size		__nv_reservedSMEM_offset_0_alias, 0, 64
	.other		__nv_reservedSMEM_offset_0_alias,@"STO_CUDA_RESERVED_SHARED STV_DEFAULT"
__nv_reservedSMEM_offset_0_alias:
	.zero		0
	.zero		64


//--------------------- .nv.shared._Z8cuda_varPKhdyPd --------------------------
	.section	.nv.shared._Z8cuda_varPKhdyPd,"aw",@nobits
	.sectionflags	@""
	.align	4
.nv.shared._Z8cuda_varPKhdyPd:
	.zero		3072


//--------------------- .nv.shared._Z9cuda_meanPKhPdy --------------------------
	.section	.nv.shared._Z9cuda_meanPKhPdy,"aw",@nobits
	.sectionflags	@""
	.align	4
.nv.shared._Z9cuda_meanPKhPdy:
	.zero		3072


//--------------------- .nv.shared._Z11cuda_CovVarPKhS0_ffyPdS1_ --------------------------
	.section	.nv.shared._Z11cuda_CovVarPKhS0_ffyPdS1_,"aw",@nobits
	.sectionflags	@""
	.align	8
.nv.shared._Z11cuda_CovVarPKhS0_ffyPdS1_:
	.zero		9216


//--------------------- .nv.constant0._Z22cuda_get_closest_pointPhiiyPKhiif --------------------------
	.section	.nv.constant0._Z22cuda_get_closest_pointPhiiyPKhiif,"a",@progbits
	.sectionflags	@""
	.align	4
.nv.constant0._Z22cuda_get_closest_pointPhiiyPKhiif:
	.zero		940


//--------------------- .nv.constant0._Z16cuda_GramSchmidtPfyPKhf --------------------------
	.section	.nv.constant0._Z16cuda_GramSchmidtPfyPKhf,"a",@progbits
	.sectionflags	@""
	.align	4
.nv.constant0._Z16cuda_GramSchmidtPfyPKhf:
	.zero		924


//--------------------- .nv.constant0._Z8cuda_varPKhdyPd --------------------------
	.section	.nv.constant0._Z8cuda_varPKhdyPd,"a",@progbits
	.sectionflags	@""
	.align	4
.nv.constant0._Z8cuda_varPKhdyPd:
	.zero		928


//--------------------- .nv.constant0._Z9cuda_meanPKhPdy --------------------------
	.section	.nv.constant0._Z9cuda_meanPKhPdy,"a",@progbits
	.sectionflags	@""
	.align	4
.nv.constant0._Z9cuda_meanPKhPdy:
	.zero		920


//--------------------- .nv.constant0._Z11cuda_CovVarPKhS0_ffyPdS1_ --------------------------
	.section	.nv.constant0._Z11cuda_CovVarPKhS0_ffyPdS1_,"a",@progbits
	.sectionflags	@""
	.align	4
.nv.constant0._Z11cuda_CovVarPKhS0_ffyPdS1_:
	.zero		944


//--------------------- SYMBOLS --------------------------

	.type		.nv.reservedSmem.offset0,@object
	.size		.nv.reservedSmem.offset0,0x4
	.type		.nv.reservedSmem.cap,@object
	.size		.nv.reservedSmem.cap,0x4
